# CuTe-DSL kernel — source=fa4 family=fa4_fwd_sm100
# config = {"dtype": "BFloat16", "causal": false, "use_2cta": false, "q_stage": 1, "head_dim": 80}


// ===== COMPILED SASS (sm_100a) =====

	.target	sm_100a

	.elftype	@"ET_EXEC"


//--------------------- .note.nv.tkinfo           --------------------------
	.section	.note.nv.tkinfo,"",@"SHT_NOTE"
	.sectionflags	@"SHF_NOTE_NV_TKINFO"
	.tkinfo
        /*0018*/ 	.word	0x00000081
        /*0030*/ 	.string	""
        /*0030*/ 	.string	"ptxas"
        /*0030*/ 	.string	"Cuda compilation tools, release 12.9, V12.9.83"
        /*0030*/ 	.string	"Build system must define TOOLS_VERSION_EXTENDED"
        /*0030*/ 	.string	"-O 3 -arch sm_100a "



//--------------------- .note.nv.cuver            --------------------------
	.section	.note.nv.cuver,"",@"SHT_NOTE"
	.sectionflags	@"SHF_NOTE_NV_CUVER"
        /*0018*/ 	.short	0x0001
        /*001a*/ 	.short	0x0064
        /*001c*/ 	.short	0x0001
        /*001e*/ 	.short	0x0000
        /*0020*/ 	.short	0x0001
        /*0022*/ 	.short	0x0000


//--------------------- .nv.info                  --------------------------
	.section	.nv.info,"",@"SHT_CUDA_INFO"
	.align	4


	//----- nvinfo : EIATTR_REGCOUNT
	.align		4
        /*0000*/ 	.byte	0x04, 0x2f
        /*0002*/ 	.short	(.L_4 - .L_3)
	.align		4
.L_3:
        /*0004*/ 	.word	index@(kernel_cutlass_kernel_flash_attncuteflash_fwd_sm100FlashAttentionForwardSm100_object_at__tensor0000o8011101213_tensor0000o8011101213_tensor0000o8010111213_tensor0000o8011101213_tensorptrf_0)
        /*0008*/ 	.word	0x00000080


	//----- nvinfo : EIATTR_FRAME_SIZE
	.align		4
.L_4:
        /*000c*/ 	.byte	0x04, 0x11
        /*000e*/ 	.short	(.L_6 - .L_5)
	.align		4
.L_5:
        /*0010*/ 	.word	index@($__internal_2_$__cuda_sm10x_tcgen05_guardrail_trap_unallocated_columns_being_dealloced)
        /*0014*/ 	.word	0x00000000


	//----- nvinfo : EIATTR_FRAME_SIZE
	.align		4
.L_6:
        /*0018*/ 	.byte	0x04, 0x11
        /*001a*/ 	.short	(.L_8 - .L_7)
	.align		4
.L_7:
        /*001c*/ 	.word	index@($__internal_1_$__cuda_sm10x_tcgen05_guardrail_trap_phase_invalid_during_alloc)
        /*0020*/ 	.word	0x00000000


	//----- nvinfo : EIATTR_FRAME_SIZE
	.align		4
.L_8:
        /*0024*/ 	.byte	0x04, 0x11
        /*0026*/ 	.short	(.L_10 - .L_9)
	.align		4
.L_9:
        /*0028*/ 	.word	index@($__internal_0_$__cuda_sm10x_tcgen05_guardrail_trap_col_being_dealloced_not_returned_by_alloc)
        /*002c*/ 	.word	0x00000000


	//----- nvinfo : EIATTR_FRAME_SIZE
	.align		4
.L_10:
        /*0030*/ 	.byte	0x04, 0x11
        /*0032*/ 	.short	(.L_12 - .L_11)
	.align		4
.L_11:
        /*0034*/ 	.word	index@(kernel_cutlass_kernel_flash_attncuteflash_fwd_sm100FlashAttentionForwardSm100_object_at__tensor0000o8011101213_tensor0000o8011101213_tensor0000o8010111213_tensor0000o8011101213_tensorptrf_0)
        /*0038*/ 	.word	0x00000000


	//----- nvinfo : EIATTR_MIN_STACK_SIZE
	.align		4
.L_12:
        /*003c*/ 	.byte	0x04, 0x12
        /*003e*/ 	.short	(.L_14 - .L_13)
	.align		4
.L_13:
        /*0040*/ 	.word	index@(kernel_cutlass_kernel_flash_attncuteflash_fwd_sm100FlashAttentionForwardSm100_object_at__tensor0000o8011101213_tensor0000o8011101213_tensor0000o8010111213_tensor0000o8011101213_tensorptrf_0)
        /*0044*/ 	.word	0x00000000
.L_14:


//--------------------- .nv.info.kernel_cutlass_kernel_flash_attncuteflash_fwd_sm100FlashAttentionForwardSm100_object_at__tensor0000o8011101213_tensor0000o8011101213_tensor0000o8010111213_tensor0000o8011101213_tensorptrf_0 --------------------------
	.section	.nv.info.kernel_cutlass_kernel_flash_attncuteflash_fwd_sm100FlashAttentionForwardSm100_object_at__tensor0000o8011101213_tensor0000o8011101213_tensor0000o8010111213_tensor0000o8011101213_tensorptrf_0,"",@"SHT_CUDA_INFO"
	.sectionflags	@""
	.align	4


	//----- nvinfo : EIATTR_CUDA_API_VERSION
	.align		4
        /*0000*/ 	.byte	0x04, 0x37
        /*0002*/ 	.short	(.L_16 - .L_15)
.L_15:
        /*0004*/ 	.word	0x00000081


	//----- nvinfo : EIATTR_KPARAM_INFO
	.align		4
.L_16:
        /*0008*/ 	.byte	0x04, 0x17
        /*000a*/ 	.short	(.L_18 - .L_17)
.L_17:
        /*000c*/ 	.word	0x00000000
        /*0010*/ 	.short	0x000f
        /*0012*/ 	.short	0x02a8
        /*0014*/ 	.byte	0x00, 0xf0, 0x11, 0x00


	//----- nvinfo : EIATTR_KPARAM_INFO
	.align		4
.L_18:
        /*0018*/ 	.byte	0x04, 0x17
        /*001a*/ 	.short	(.L_20 - .L_19)
.L_19:
        /*001c*/ 	.word	0x00000000
        /*0020*/ 	.short	0x000e
        /*0022*/ 	.short	0x02a4
        /*0024*/ 	.byte	0x00, 0xf0, 0x11, 0x00


	//----- nvinfo : EIATTR_KPARAM_INFO
	.align		4
.L_20:
        /*0028*/ 	.byte	0x04, 0x17
        /*002a*/ 	.short	(.L_22 - .L_21)
.L_21:
        /*002c*/ 	.word	0x00000000
        /*0030*/ 	.short	0x000d
        /*0032*/ 	.short	0x0298
        /*0034*/ 	.byte	0x00, 0xf0, 0x31, 0x00


	//----- nvinfo : EIATTR_KPARAM_INFO
	.align		4
.L_22:
        /*0038*/ 	.byte	0x04, 0x17
        /*003a*/ 	.short	(.L_24 - .L_23)
.L_23:
        /*003c*/ 	.word	0x00000000
        /*0040*/ 	.short	0x000c
        /*0042*/ 	.short	0x028c
        /*0044*/ 	.byte	0x00, 0xf0, 0x31, 0x00


	//----- nvinfo : EIATTR_KPARAM_INFO
	.align		4
.L_24:
        /*0048*/ 	.byte	0x04, 0x17
        /*004a*/ 	.short	(.L_26 - .L_25)
.L_25:
        /*004c*/ 	.word	0x00000000
        /*0050*/ 	.short	0x000b
        /*0052*/ 	.short	0x0287
        /*0054*/ 	.byte	0x00, 0xf0, 0x0d, 0x00


	//----- nvinfo : EIATTR_KPARAM_INFO
	.align		4
.L_26:
        /*0058*/ 	.byte	0x04, 0x17
        /*005a*/ 	.short	(.L_28 - .L_27)
.L_27:
        /*005c*/ 	.word	0x00000000
        /*0060*/ 	.short	0x000a
        /*0062*/ 	.short	0x0284
        /*0064*/ 	.byte	0x00, 0xf0, 0x0d, 0x00


	//----- nvinfo : EIATTR_KPARAM_INFO
	.align		4
.L_28:
        /*0068*/ 	.byte	0x04, 0x17
        /*006a*/ 	.short	(.L_30 - .L_29)
.L_29:
        /*006c*/ 	.word	0x00000000
        /*0070*/ 	.short	0x0009
        /*0072*/ 	.short	0x0280
        /*0074*/ 	.byte	0x00, 0xf0, 0x11, 0x00


	//----- nvinfo : EIATTR_KPARAM_INFO
	.align		4
.L_30:
        /*0078*/ 	.byte	0x04, 0x17
        /*007a*/ 	.short	(.L_32 - .L_31)
.L_31:
        /*007c*/ 	.word	0x00000000
        /*0080*/ 	.short	0x0008
        /*0082*/ 	.short	0x0200
        /*0084*/ 	.byte	0x00, 0xf0, 0x01, 0x02


	//----- nvinfo : EIATTR_KPARAM_INFO
	.align		4
.L_32:
        /*0088*/ 	.byte	0x04, 0x17
        /*008a*/ 	.short	(.L_34 - .L_33)
.L_33:
        /*008c*/ 	.word	0x00000000
        /*0090*/ 	.short	0x0007
        /*0092*/ 	.short	0x0180
        /*0094*/ 	.byte	0x00, 0xf0, 0x01, 0x02


	//----- nvinfo : EIATTR_KPARAM_INFO
	.align		4
.L_34:
        /*0098*/ 	.byte	0x04, 0x17
        /*009a*/ 	.short	(.L_36 - .L_35)
.L_35:
        /*009c*/ 	.word	0x00000000
        /*00a0*/ 	.short	0x0006
        /*00a2*/ 	.short	0x0100
        /*00a4*/ 	.byte	0x00, 0xf0, 0x01, 0x02


	//----- nvinfo : EIATTR_KPARAM_INFO
	.align		4
.L_36:
        /*00a8*/ 	.byte	0x04, 0x17
        /*00aa*/ 	.short	(.L_38 - .L_37)
.L_37:
        /*00ac*/ 	.word	0x00000000
        /*00b0*/ 	.short	0x0005
        /*00b2*/ 	.short	0x0080
        /*00b4*/ 	.byte	0x00, 0xf0, 0x01, 0x02


	//----- nvinfo : EIATTR_KPARAM_INFO
	.align		4
.L_38:
        /*00b8*/ 	.byte	0x04, 0x17
        /*00ba*/ 	.short	(.L_40 - .L_39)
.L_39:
        /*00bc*/ 	.word	0x00000000
        /*00c0*/ 	.short	0x0004
        /*00c2*/ 	.short	0x0030
        /*00c4*/ 	.byte	0x00, 0xf0, 0xa1, 0x00


	//----- nvinfo : EIATTR_KPARAM_INFO
	.align		4
.L_40:
        /*00c8*/ 	.byte	0x04, 0x17
        /*00ca*/ 	.short	(.L_42 - .L_41)
.L_41:
        /*00cc*/ 	.word	0x00000000
        /*00d0*/ 	.short	0x0003
        /*00d2*/ 	.short	0x0024
        /*00d4*/ 	.byte	0x00, 0xf0, 0x31, 0x00


	//----- nvinfo : EIATTR_KPARAM_INFO
	.align		4
.L_42:
        /*00d8*/ 	.byte	0x04, 0x17
        /*00da*/ 	.short	(.L_44 - .L_43)
.L_43:
        /*00dc*/ 	.word	0x00000000
        /*00e0*/ 	.short	0x0002
        /*00e2*/ 	.short	0x0018
        /*00e4*/ 	.byte	0x00, 0xf0, 0x31, 0x00


	//----- nvinfo : EIATTR_KPARAM_INFO
	.align		4
.L_44:
        /*00e8*/ 	.byte	0x04, 0x17
        /*00ea*/ 	.short	(.L_46 - .L_45)
.L_45:
        /*00ec*/ 	.word	0x00000000
        /*00f0*/ 	.short	0x0001
        /*00f2*/ 	.short	0x000c
        /*00f4*/ 	.byte	0x00, 0xf0, 0x31, 0x00


	//----- nvinfo : EIATTR_KPARAM_INFO
	.align		4
.L_46:
        /*00f8*/ 	.byte	0x04, 0x17
        /*00fa*/ 	.short	(.L_48 - .L_47)
.L_47:
        /*00fc*/ 	.word	0x00000000
        /*0100*/ 	.short	0x0000
        /*0102*/ 	.short	0x0000
        /*0104*/ 	.byte	0x00, 0xf0, 0x31, 0x00


	//----- nvinfo : EIATTR_AT_ENTRY_FRAGMENTS
	.align		4
.L_48:
        /*0108*/ 	.byte	0x04, 0x4f
        /*010a*/ 	.short	(.L_50 - .L_49)


	//   ....[0]....
.L_49:
        /*010c*/ 	.word	0x00000004


	//----- nvinfo : EIATTR_RESERVED_SMEM_USED
	.align		4
.L_50:
        /*0110*/ 	.byte	0x01, 0x41
	.zero		2


	//----- nvinfo : EIATTR_SPARSE_MMA_MASK
	.align		4
        /*0114*/ 	.byte	0x03, 0x50
        /*0116*/ 	.short	0x0000


	//----- nvinfo : EIATTR_TCGEN05_1CTA_USED
	.align		4
        /*0118*/ 	.byte	0x01, 0x51
	.zero		2


	//----- nvinfo : EIATTR_MAXREG_COUNT
	.align		4
        /*011c*/ 	.byte	0x03, 0x1b
        /*011e*/ 	.short	0x0080


	//----- nvinfo : EIATTR_NUM_BARRIERS
	.align		4
        /*0120*/ 	.byte	0x02, 0x4c
        /*0122*/ 	.byte	0x10
	.zero		1


	//----- nvinfo : EIATTR_INT_WARP_WIDE_INSTR_OFFSETS
	.align		4
        /*0124*/ 	.byte	0x04, 0x31
        /*0126*/ 	.short	(.L_52 - .L_51)


	//   ....[0]....
.L_51:
        /*0128*/ 	.word	0x00002650


	//   ....[1]....
        /*012c*/ 	.word	0x00002680


	//----- nvinfo : EIATTR_COOP_GROUP_MASK_REGIDS
	.align		4
.L_52:
        /*0130*/ 	.byte	0x04, 0x29
        /*0132*/ 	.short	(.L_54 - .L_53)


	//   ....[0]....
.L_53:
        /*0134*/ 	.word	0xffffffff


	//   ....[1]....
        /*0138*/ 	.word	0xffffffff


	//   ....[2]....
        /*013c*/ 	.word	0xffffffff


	//   ....[3]....
        /*0140*/ 	.word	0xffffffff


	//   ....[4]....
        /*0144*/ 	.word	0xffffffff


	//   ....[5]....
        /*0148*/ 	.word	0xffffffff


	//   ....[6]....
        /*014c*/ 	.word	0xffffffff


	//   ....[7]....
        /*0150*/ 	.word	0xffffffff


	//----- nvinfo : EIATTR_COOP_GROUP_INSTR_OFFSETS
	.align		4
.L_54:
        /*0154*/ 	.byte	0x04, 0x28
        /*0156*/ 	.short	(.L_56 - .L_55)


	//   ....[0]....
.L_55:
        /*0158*/ 	.word	0x00000d80


	//   ....[1]....
        /*015c*/ 	.word	0x00001040


	//   ....[2]....
        /*0160*/ 	.word	0x00001190


	//   ....[3]....
        /*0164*/ 	.word	0x00002560


	//   ....[4]....
        /*0168*/ 	.word	0x00002730


	//   ....[5]....
        /*016c*/ 	.word	0x00006ec0


	//   ....[6]....
        /*0170*/ 	.word	0x00008a20


	//   ....[7]....
        /*0174*/ 	.word	0x00009540


	//----- nvinfo : EIATTR_REG_RECONFIG
	.align		4
.L_56:
        /*0178*/ 	.byte	0x01, 0x54
	.zero		2


	//----- nvinfo : EIATTR_VRC_CTA_INIT_COUNT
	.align		4
        /*017c*/ 	.byte	0x02, 0x4a
        /*017e*/ 	.byte	0x80
	.zero		1


	//----- nvinfo : EIATTR_MBARRIER_INSTR_OFFSETS
	.align		4
        /*0180*/ 	.byte	0x04, 0x39
        /*0182*/ 	.short	(.L_58 - .L_57)


	//   ....[0]....
.L_57:
        /*0184*/ 	.word	0x000002c0
        /*0188*/ 	.word	0x000000ff
        /*018c*/ 	.word	0x00000000
        /*0190*/ 	.short	0x0100
        /*0192*/ 	.byte	0x04
	.zero		1


	//   ....[1]....
        /*0194*/ 	.word	0x000002d0
        /*0198*/ 	.word	0x000000ff
        /*019c*/ 	.word	0x00000008
        /*01a0*/ 	.short	0x0100
        /*01a2*/ 	.byte	0x04
	.zero		1


	//   ....[2]....
        /*01a4*/ 	.word	0x000002e0
        /*01a8*/ 	.word	0x000000ff
        /*01ac*/ 	.word	0x00000010
        /*01b0*/ 	.short	0x0100
        /*01b2*/ 	.byte	0x04
	.zero		1


	//   ....[3]....
        /*01b4*/ 	.word	0x000002f0
        /*01b8*/ 	.word	0x000000ff
        /*01bc*/ 	.word	0x00000018
        /*01c0*/ 	.short	0x0100
        /*01c2*/ 	.byte	0x04
	.zero		1


	//   ....[4]....
        /*01c4*/ 	.word	0x00000300
        /*01c8*/ 	.word	0x000000ff
        /*01cc*/ 	.word	0x00000020
        /*01d0*/ 	.short	0x0100
        /*01d2*/ 	.byte	0x04
	.zero		1


	//   ....[5]....
        /*01d4*/ 	.word	0x00000310
        /*01d8*/ 	.word	0x000000ff
        /*01dc*/ 	.word	0x00000028
        /*01e0*/ 	.short	0x0100
        /*01e2*/ 	.byte	0x04
	.zero		1


	//   ....[6]....
        /*01e4*/ 	.word	0x00000320
        /*01e8*/ 	.word	0x000000ff
        /*01ec*/ 	.word	0x00000030
        /*01f0*/ 	.short	0x0100
        /*01f2*/ 	.byte	0x04
	.zero		1


	//   ....[7]....
        /*01f4*/ 	.word	0x00000330
        /*01f8*/ 	.word	0x000000ff
        /*01fc*/ 	.word	0x00000038
        /*0200*/ 	.short	0x0100
        /*0202*/ 	.byte	0x04
	.zero		1


	//   ....[8]....
        /*0204*/ 	.word	0x00000340
        /*0208*/ 	.word	0x000000ff
        /*020c*/ 	.word	0x00000040
        /*0210*/ 	.short	0x0100
        /*0212*/ 	.byte	0x04
	.zero		1


	//   ....[9]....
        /*0214*/ 	.word	0x00000350
        /*0218*/ 	.word	0x000000ff
        /*021c*/ 	.word	0x00000048
        /*0220*/ 	.short	0x0100
        /*0222*/ 	.byte	0x04
	.zero		1


	//   ....[10]....
        /*0224*/ 	.word	0x00000360
        /*0228*/ 	.word	0x000000ff
        /*022c*/ 	.word	0x00000050
        /*0230*/ 	.short	0x0100
        /*0232*/ 	.byte	0x04
	.zero		1


	//   ....[11]....
        /*0234*/ 	.word	0x00000370
        /*0238*/ 	.word	0x000000ff
        /*023c*/ 	.word	0x00000058
        /*0240*/ 	.short	0x0100
        /*0242*/ 	.byte	0x04
	.zero		1


	//   ....[12]....
        /*0244*/ 	.word	0x00000380
        /*0248*/ 	.word	0x000000ff
        /*024c*/ 	.word	0x00000060
        /*0250*/ 	.short	0x0100
        /*0252*/ 	.byte	0x04
	.zero		1


	//   ....[13]....
        /*0254*/ 	.word	0x00000390
        /*0258*/ 	.word	0x000000ff
        /*025c*/ 	.word	0x00000068
        /*0260*/ 	.short	0x0100
        /*0262*/ 	.byte	0x04
	.zero		1


	//   ....[14]....
        /*0264*/ 	.word	0x000003a0
        /*0268*/ 	.word	0x000000ff
        /*026c*/ 	.word	0x00000070
        /*0270*/ 	.short	0x0100
        /*0272*/ 	.byte	0x04
	.zero		1


	//   ....[15]....
        /*0274*/ 	.word	0x000003b0
        /*0278*/ 	.word	0x000000ff
        /*027c*/ 	.word	0x00000078
        /*0280*/ 	.short	0x0100
        /*0282*/ 	.byte	0x04
	.zero		1


	//   ....[16]....
        /*0284*/ 	.word	0x000003c0
        /*0288*/ 	.word	0x000000ff
        /*028c*/ 	.word	0x00000080
        /*0290*/ 	.short	0x0100
        /*0292*/ 	.byte	0x04
	.zero		1


	//   ....[17]....
        /*0294*/ 	.word	0x000003d0
        /*0298*/ 	.word	0x000000ff
        /*029c*/ 	.word	0x00000088
        /*02a0*/ 	.short	0x0100
        /*02a2*/ 	.byte	0x04
	.zero		1


	//   ....[18]....
        /*02a4*/ 	.word	0x000003e0
        /*02a8*/ 	.word	0x000000ff
        /*02ac*/ 	.word	0x00000090
        /*02b0*/ 	.short	0x0100
        /*02b2*/ 	.byte	0x04
	.zero		1


	//   ....[19]....
        /*02b4*/ 	.word	0x000003f0
        /*02b8*/ 	.word	0x000000ff
        /*02bc*/ 	.word	0x00000098
        /*02c0*/ 	.short	0x0100
        /*02c2*/ 	.byte	0x04
	.zero		1


	//   ....[20]....
        /*02c4*/ 	.word	0x00000400
        /*02c8*/ 	.word	0x000000ff
        /*02cc*/ 	.word	0x000000a0
        /*02d0*/ 	.short	0x0100
        /*02d2*/ 	.byte	0x04
	.zero		1


	//   ....[21]....
        /*02d4*/ 	.word	0x00000410
        /*02d8*/ 	.word	0x000000ff
        /*02dc*/ 	.word	0x000000a8
        /*02e0*/ 	.short	0x0100
        /*02e2*/ 	.byte	0x04
	.zero		1


	//   ....[22]....
        /*02e4*/ 	.word	0x00000420
        /*02e8*/ 	.word	0x000000ff
        /*02ec*/ 	.word	0x000000b0
        /*02f0*/ 	.short	0x0100
        /*02f2*/ 	.byte	0x04
	.zero		1


	//   ....[23]....
        /*02f4*/ 	.word	0x00000430
        /*02f8*/ 	.word	0x000000ff
        /*02fc*/ 	.word	0x000000b8
        /*0300*/ 	.short	0x0100
        /*0302*/ 	.byte	0x04
	.zero		1


	//   ....[24]....
        /*0304*/ 	.word	0x00000440
        /*0308*/ 	.word	0x000000ff
        /*030c*/ 	.word	0x000000c0
        /*0310*/ 	.short	0x0100
        /*0312*/ 	.byte	0x04
	.zero		1


	//   ....[25]....
        /*0314*/ 	.word	0x00000450
        /*0318*/ 	.word	0x000000ff
        /*031c*/ 	.word	0x000000c8
        /*0320*/ 	.short	0x0100
        /*0322*/ 	.byte	0x04
	.zero		1


	//   ....[26]....
        /*0324*/ 	.word	0x00000460
        /*0328*/ 	.word	0x000000ff
        /*032c*/ 	.word	0x000000d0
        /*0330*/ 	.short	0x0100
        /*0332*/ 	.byte	0x04
	.zero		1


	//   ....[27]....
        /*0334*/ 	.word	0x00000470
        /*0338*/ 	.word	0x000000ff
        /*033c*/ 	.word	0x000000d8
        /*0340*/ 	.short	0x0100
        /*0342*/ 	.byte	0x04
	.zero		1


	//   ....[28]....
        /*0344*/ 	.word	0x00000480
        /*0348*/ 	.word	0x000000ff
        /*034c*/ 	.word	0x000000e0
        /*0350*/ 	.short	0x0100
        /*0352*/ 	.byte	0x04
	.zero		1


	//   ....[29]....
        /*0354*/ 	.word	0x00000490
        /*0358*/ 	.word	0x000000ff
        /*035c*/ 	.word	0x000000e8
        /*0360*/ 	.short	0x0100
        /*0362*/ 	.byte	0x04
	.zero		1


	//   ....[30]....
        /*0364*/ 	.word	0x00000a90
        /*0368*/ 	.word	0x000000ff
        /*036c*/ 	.word	0x000000e0
        /*0370*/ 	.short	0x010a
        /*0372*/ 	.byte	0x07
	.zero		1


	//   ....[31]....
        /*0374*/ 	.word	0x00000c60
        /*0378*/ 	.word	0x000000ff
        /*037c*/ 	.word	0x000000e8
        /*0380*/ 	.short	0x0101
        /*0382*/ 	.byte	0x07
	.zero		1


	//   ....[32]....
        /*0384*/ 	.word	0x000015c0
        /*0388*/ 	.word	0x000000ff
        /*038c*/ 	.word	0x00000000
        /*0390*/ 	.short	0x010a
        /*0392*/ 	.byte	0x04
	.zero		1


	//   ....[33]....
        /*0394*/ 	.word	0x000015f0
        /*0398*/ 	.word	0x000000ff
        /*039c*/ 	.word	0x00000010
        /*03a0*/ 	.short	0x010a
        /*03a2*/ 	.byte	0x0e
	.zero		1


	//   ....[34]....
        /*03a4*/ 	.word	0x00001910
        /*03a8*/ 	.word	0x000000ff
        /*03ac*/ 	.word	0x00000010
        /*03b0*/ 	.short	0x010a
        /*03b2*/ 	.byte	0x10
	.zero		1


	//   ....[35]....
        /*03b4*/ 	.word	0x00001930
        /*03b8*/ 	.word	0x000000ff
        /*03bc*/ 	.word	0x000000a8
        /*03c0*/ 	.short	0x010a
        /*03c2*/ 	.byte	0x04
	.zero		1


	//   ....[36]....
        /*03c4*/ 	.word	0x00001bb0
        /*03c8*/ 	.word	0x000000ff
        /*03cc*/ 	.word	0x000000b0
        /*03d0*/ 	.short	0x010a
        /*03d2*/ 	.byte	0x04
	.zero		1


	//   ....[37]....
        /*03d4*/ 	.word	0x00001d20
        /*03d8*/ 	.word	0x000000ff
        /*03dc*/ 	.word	0x00000010
        /*03e0*/ 	.short	0x010a
        /*03e2*/ 	.byte	0x11
	.zero		1


	//   ....[38]....
        /*03e4*/ 	.word	0x00001fd0
        /*03e8*/ 	.word	0x000000ff
        /*03ec*/ 	.word	0x00000010
        /*03f0*/ 	.short	0x010a
        /*03f2*/ 	.byte	0x07
	.zero		1


	//   ....[39]....
        /*03f4*/ 	.word	0x00001ff0
        /*03f8*/ 	.word	0x000000ff
        /*03fc*/ 	.word	0x000000a8
        /*0400*/ 	.short	0x010a
        /*0402*/ 	.byte	0x04
	.zero		1


	//   ....[40]....
        /*0404*/ 	.word	0x00002280
        /*0408*/ 	.word	0x000000ff
        /*040c*/ 	.word	0x000000b0
        /*0410*/ 	.short	0x010a
        /*0412*/ 	.byte	0x04
	.zero		1


	//   ....[41]....
        /*0414*/ 	.word	0x00002c50
        /*0418*/ 	.word	0x000000ff
        /*041c*/ 	.word	0x00000058
        /*0420*/ 	.short	0x010a
        /*0422*/ 	.byte	0x04
	.zero		1


	//   ....[42]....
        /*0424*/ 	.word	0x00003080
        /*0428*/ 	.word	0x000000ff
        /*042c*/ 	.word	0x00000008
        /*0430*/ 	.short	0x010a
        /*0432*/ 	.byte	0x09
	.zero		1


	//   ....[43]....
        /*0434*/ 	.word	0x000034a0
        /*0438*/ 	.word	0x000000ff
        /*043c*/ 	.word	0x00000058
        /*0440*/ 	.short	0x010a
        /*0442*/ 	.byte	0x04
	.zero		1


	//   ....[44]....
        /*0444*/ 	.word	0x00003a50
        /*0448*/ 	.word	0x000000ff
        /*044c*/ 	.word	0x00000058
        /*0450*/ 	.short	0x010a
        /*0452*/ 	.byte	0x04
	.zero		1


	//   ....[45]....
        /*0454*/ 	.word	0x00003e50
        /*0458*/ 	.word	0x000000ff
        /*045c*/ 	.word	0x00000058
        /*0460*/ 	.short	0x010a
        /*0462*/ 	.byte	0x05
	.zero		1


	//   ....[46]....
        /*0464*/ 	.word	0x000045f0
        /*0468*/ 	.word	0x000000ff
        /*046c*/ 	.word	0x00000058
        /*0470*/ 	.short	0x010a
        /*0472*/ 	.byte	0x04
	.zero		1


	//   ....[47]....
        /*0474*/ 	.word	0x00004650
        /*0478*/ 	.word	0x000000ff
        /*047c*/ 	.word	0x00000008
        /*0480*/ 	.short	0x010a
        /*0482*/ 	.byte	0x05
	.zero		1


	//   ....[48]....
        /*0484*/ 	.word	0x000049c0
        /*0488*/ 	.word	0x000000ff
        /*048c*/ 	.word	0x000000d8
        /*0490*/ 	.short	0x010a
        /*0492*/ 	.byte	0x05
	.zero		1


	//   ....[49]....
        /*0494*/ 	.word	0x000049e0
        /*0498*/ 	.word	0x000000ff
        /*049c*/ 	.word	0x000000a0
        /*04a0*/ 	.short	0x010a
        /*04a2*/ 	.byte	0x05
	.zero		1


	//   ....[50]....
        /*04a4*/ 	.word	0x00006b60
        /*04a8*/ 	.word	0x000000ff
        /*04ac*/ 	.word	0x000000a8
        /*04b0*/ 	.short	0x0101
        /*04b2*/ 	.byte	0x05
	.zero		1


	//   ....[51]....
        /*04b4*/ 	.word	0x00006ed0
        /*04b8*/ 	.word	0x000000ff
        /*04bc*/ 	.word	0x000000b0
        /*04c0*/ 	.short	0x0101
        /*04c2*/ 	.byte	0x05
	.zero		1


	//   ....[52]....
        /*04c4*/ 	.word	0x00006f00
        /*04c8*/ 	.word	0x000000ff
        /*04cc*/ 	.word	0x000000d8
        /*04d0*/ 	.short	0x010a
        /*04d2*/ 	.byte	0x05
	.zero		1


	//   ....[53]....
        /*04d4*/ 	.word	0x00006fa0
        /*04d8*/ 	.word	0x000000ff
        /*04dc*/ 	.word	0x000000a0
        /*04e0*/ 	.short	0x010a
        /*04e2*/ 	.byte	0x05
	.zero		1


	//   ....[54]....
        /*04e4*/ 	.word	0x000087e0
        /*04e8*/ 	.word	0x000000ff
        /*04ec*/ 	.word	0x000000a8
        /*04f0*/ 	.short	0x0101
        /*04f2*/ 	.byte	0x05
	.zero		1


	//   ....[55]....
        /*04f4*/ 	.word	0x00008a30
        /*04f8*/ 	.word	0x000000ff
        /*04fc*/ 	.word	0x000000b0
        /*0500*/ 	.short	0x0101
        /*0502*/ 	.byte	0x05
	.zero		1


	//   ....[56]....
        /*0504*/ 	.word	0x00008a40
        /*0508*/ 	.word	0x000000ff
        /*050c*/ 	.word	0x000000d8
        /*0510*/ 	.short	0x010a
        /*0512*/ 	.byte	0x05
	.zero		1


	//   ....[57]....
        /*0514*/ 	.word	0x00009000
        /*0518*/ 	.word	0x00000002
        /*051c*/ 	.word	0x000000d8
        /*0520*/ 	.short	0x010a
        /*0522*/ 	.byte	0xff
	.zero		1


	//   ....[58]....
        /*0524*/ 	.word	0x000092a0
        /*0528*/ 	.word	0x00000002
        /*052c*/ 	.word	0x000000a8
        /*0530*/ 	.short	0x0101
        /*0532*/ 	.byte	0xff
	.zero		1


	//   ....[59]....
        /*0534*/ 	.word	0x000094e0
        /*0538*/ 	.word	0x00000002
        /*053c*/ 	.word	0x000000d8
        /*0540*/ 	.short	0x0101
        /*0542*/ 	.byte	0xff
	.zero		1


	//   ....[60]....
        /*0544*/ 	.word	0x000098c0
        /*0548*/ 	.word	0x00000002
        /*054c*/ 	.word	0x000000a8
        /*0550*/ 	.short	0x0101
        /*0552*/ 	.byte	0xff
	.zero		1


	//   ....[61]....
        /*0554*/ 	.word	0x000098f0
        /*0558*/ 	.word	0x00000002
        /*055c*/ 	.word	0x000000d8
        /*0560*/ 	.short	0x0101
        /*0562*/ 	.byte	0xff
	.zero		1


	//   ....[62]....
        /*0564*/ 	.word	0x00009960
        /*0568*/ 	.word	0x00000002
        /*056c*/ 	.word	0x000000d8
        /*0570*/ 	.short	0x0101
        /*0572*/ 	.byte	0xff
	.zero		1


	//   ....[63]....
        /*0574*/ 	.word	0x00009970
        /*0578*/ 	.word	0x00000002
        /*057c*/ 	.word	0x000000c0
        /*0580*/ 	.short	0x010a
        /*0582*/ 	.byte	0xff
	.zero		1


	//   ....[64]....
        /*0584*/ 	.word	0x00009990
        /*0588*/ 	.word	0x00000002
        /*058c*/ 	.word	0x000000e8
        /*0590*/ 	.short	0x010a
        /*0592*/ 	.byte	0xff
	.zero		1


	//   ....[65]....
        /*0594*/ 	.word	0x0000a070
        /*0598*/ 	.word	0x00000002
        /*059c*/ 	.word	0x000000a8
        /*05a0*/ 	.short	0x0101
        /*05a2*/ 	.byte	0xff
	.zero		1


	//   ....[66]....
        /*05a4*/ 	.word	0x0000a080
        /*05a8*/ 	.word	0x00000002
        /*05ac*/ 	.word	0x000000e0
        /*05b0*/ 	.short	0x0101
        /*05b2*/ 	.byte	0xff
	.zero		1


	//   ....[67]....
        /*05b4*/ 	.word	0x0000a3c0
        /*05b8*/ 	.word	0x00000002
        /*05bc*/ 	.word	0x000000e8
        /*05c0*/ 	.short	0x010a
        /*05c2*/ 	.byte	0xff
	.zero		1


	//   ....[68]....
        /*05c4*/ 	.word	0x0000a420
        /*05c8*/ 	.word	0x00000003
        /*05cc*/ 	.word	0x000000e0
        /*05d0*/ 	.short	0x010a
        /*05d2*/ 	.byte	0xff
	.zero		1


	//   ....[69]....
        /*05d4*/ 	.word	0x0000a490
        /*05d8*/ 	.word	0x00000003
        /*05dc*/ 	.word	0x00000000
        /*05e0*/ 	.short	0x010a
        /*05e2*/ 	.byte	0xff
	.zero		1


	//   ....[70]....
        /*05e4*/ 	.word	0x0000a500
        /*05e8*/ 	.word	0x00000003
        /*05ec*/ 	.word	0x00000010
        /*05f0*/ 	.short	0x010a
        /*05f2*/ 	.byte	0xff
	.zero		1


	//   ....[71]....
        /*05f4*/ 	.word	0x0000a570
        /*05f8*/ 	.word	0x00000008
        /*05fc*/ 	.word	0x00000010
        /*0600*/ 	.short	0x010a
        /*0602*/ 	.byte	0xff
	.zero		1


	//   ....[72]....
        /*0604*/ 	.word	0x0000a5e0
        /*0608*/ 	.word	0x00000010
        /*060c*/ 	.word	0x000000a8
        /*0610*/ 	.short	0x010a
        /*0612*/ 	.byte	0xff
	.zero		1


	//   ....[73]....
        /*0614*/ 	.word	0x0000a660
        /*0618*/ 	.word	0x0000000a
        /*061c*/ 	.word	0x000000b0
        /*0620*/ 	.short	0x010a
        /*0622*/ 	.byte	0xff
	.zero		1


	//   ....[74]....
        /*0624*/ 	.word	0x0000a6d0
        /*0628*/ 	.word	0x00000008
        /*062c*/ 	.word	0x00000010
        /*0630*/ 	.short	0x010a
        /*0632*/ 	.byte	0xff
	.zero		1


	//   ....[75]....
        /*0634*/ 	.word	0x0000a740
        /*0638*/ 	.word	0x00000003
        /*063c*/ 	.word	0x00000010
        /*0640*/ 	.short	0x010a
        /*0642*/ 	.byte	0xff
	.zero		1


	//   ....[76]....
        /*0644*/ 	.word	0x0000a7b0
        /*0648*/ 	.word	0x00000005
        /*064c*/ 	.word	0x000000a8
        /*0650*/ 	.short	0x010a
        /*0652*/ 	.byte	0xff
	.zero		1


	//   ....[77]....
        /*0654*/ 	.word	0x0000a820
        /*0658*/ 	.word	0x00000003
        /*065c*/ 	.word	0x000000b0
        /*0660*/ 	.short	0x010a
        /*0662*/ 	.byte	0xff
	.zero		1


	//   ....[78]....
        /*0664*/ 	.word	0x0000a890
        /*0668*/ 	.word	0x00000003
        /*066c*/ 	.word	0x00000058
        /*0670*/ 	.short	0x010a
        /*0672*/ 	.byte	0xff
	.zero		1


	//   ....[79]....
        /*0674*/ 	.word	0x0000a900
        /*0678*/ 	.word	0x00000003
        /*067c*/ 	.word	0x00000008
        /*0680*/ 	.short	0x010a
        /*0682*/ 	.byte	0xff
	.zero		1


	//   ....[80]....
        /*0684*/ 	.word	0x0000a970
        /*0688*/ 	.word	0x00000003
        /*068c*/ 	.word	0x00000058
        /*0690*/ 	.short	0x010a
        /*0692*/ 	.byte	0xff
	.zero		1


	//   ....[81]....
        /*0694*/ 	.word	0x0000a9f0
        /*0698*/ 	.word	0x00000012
        /*069c*/ 	.word	0x00000058
        /*06a0*/ 	.short	0x010a
        /*06a2*/ 	.byte	0xff
	.zero		1


	//   ....[82]....
        /*06a4*/ 	.word	0x0000aa70
        /*06a8*/ 	.word	0x00000010
        /*06ac*/ 	.word	0x00000058
        /*06b0*/ 	.short	0x010a
        /*06b2*/ 	.byte	0xff
	.zero		1


	//   ....[83]....
        /*06b4*/ 	.word	0x0000aae0
        /*06b8*/ 	.word	0x00000003
        /*06bc*/ 	.word	0x00000058
        /*06c0*/ 	.short	0x010a
        /*06c2*/ 	.byte	0xff
	.zero		1


	//   ....[84]....
        /*06c4*/ 	.word	0x0000ab50
        /*06c8*/ 	.word	0x00000003
        /*06cc*/ 	.word	0x00000008
        /*06d0*/ 	.short	0x010a
        /*06d2*/ 	.byte	0xff
	.zero		1


	//   ....[85]....
        /*06d4*/ 	.word	0x0000abc0
        /*06d8*/ 	.word	0x00000003
        /*06dc*/ 	.word	0x000000d8
        /*06e0*/ 	.short	0x010a
        /*06e2*/ 	.byte	0xff
	.zero		1


	//   ....[86]....
        /*06e4*/ 	.word	0x0000ac30
        /*06e8*/ 	.word	0x00000004
        /*06ec*/ 	.word	0x000000a0
        /*06f0*/ 	.short	0x010a
        /*06f2*/ 	.byte	0xff
	.zero		1


	//   ....[87]....
        /*06f4*/ 	.word	0x0000aca0
        /*06f8*/ 	.word	0x00000004
        /*06fc*/ 	.word	0x000000d8
        /*0700*/ 	.short	0x010a
        /*0702*/ 	.byte	0xff
	.zero		1


	//   ....[88]....
        /*0704*/ 	.word	0x0000ad10
        /*0708*/ 	.word	0x00000004
        /*070c*/ 	.word	0x000000a0
        /*0710*/ 	.short	0x010a
        /*0712*/ 	.byte	0xff
	.zero		1


	//   ....[89]....
        /*0714*/ 	.word	0x0000ad90
        /*0718*/ 	.word	0x00000004
        /*071c*/ 	.word	0x000000d8
        /*0720*/ 	.short	0x010a
        /*0722*/ 	.byte	0xff
	.zero		1


	//   ....[90]....
        /*0724*/ 	.word	0x0000adf0
        /*0728*/ 	.word	0x00000002
        /*072c*/ 	.word	0x000000d8
        /*0730*/ 	.short	0x010a
        /*0732*/ 	.byte	0xff
	.zero		1


	//   ....[91]....
        /*0734*/ 	.word	0x0000ae50
        /*0738*/ 	.word	0x00000002
        /*073c*/ 	.word	0x000000c0
        /*0740*/ 	.short	0x010a
        /*0742*/ 	.byte	0xff
	.zero		1


	//   ....[92]....
        /*0744*/ 	.word	0x0000aeb0
        /*0748*/ 	.word	0x00000002
        /*074c*/ 	.word	0x000000e8
        /*0750*/ 	.short	0x010a
        /*0752*/ 	.byte	0xff
	.zero		1


	//   ....[93]....
        /*0754*/ 	.word	0x0000af10
        /*0758*/ 	.word	0x00000002
        /*075c*/ 	.word	0x000000e8
        /*0760*/ 	.short	0x010a
        /*0762*/ 	.byte	0xff
	.zero		1


	//----- nvinfo : EIATTR_NUM_MBARRIERS
	.align		4
.L_58:
        /*0764*/ 	.byte	0x03, 0x38
        /*0766*/ 	.short	0x001e


	//----- nvinfo : EIATTR_EXIT_INSTR_OFFSETS
	.align		4
        /*0768*/ 	.byte	0x04, 0x1c
        /*076a*/ 	.short	(.L_60 - .L_59)


	//   ....[0]....
.L_59:
        /*076c*/ 	.word	0x00009050


	//   ....[1]....
        /*0770*/ 	.word	0x0000a3f0


	//----- nvinfo : EIATTR_INDIRECT_BRANCH_TARGETS
	.align		4
.L_60:
        /*0774*/ 	.byte	0x04, 0x34
        /*0776*/ 	.short	(.L_62 - .L_61)


	//   ....[0]....
.L_61:
        /*0778*/ 	.word	.L_x_114@srel
        /*077c*/ 	.short	0x0
        /*077e*/ 	.short	0x0
        /*0780*/ 	.word	0x3
        /*0784*/ 	.word	.L_x_115@srel
        /*0788*/ 	.word	.L_x_116@srel
        /*078c*/ 	.word	.L_x_5@srel


	//   ....[1]....
        /*0790*/ 	.word	.L_x_118@srel
        /*0794*/ 	.short	0x0
        /*0796*/ 	.short	0x0
        /*0798*/ 	.word	0x3
        /*079c*/ 	.word	.L_x_119@srel
        /*07a0*/ 	.word	.L_x_120@srel
        /*07a4*/ 	.word	.L_x_5@srel


	//   ....[2]....
        /*07a8*/ 	.word	.L_x_122@srel
        /*07ac*/ 	.short	0x0
        /*07ae*/ 	.short	0x0
        /*07b0*/ 	.word	0x3
        /*07b4*/ 	.word	.L_x_123@srel
        /*07b8*/ 	.word	.L_x_124@srel
        /*07bc*/ 	.word	.L_x_5@srel


	//----- nvinfo : EIATTR_REQNTID
	.align		4
.L_62:
        /*07c0*/ 	.byte	0x04, 0x10
        /*07c2*/ 	.short	(.L_64 - .L_63)
.L_63:
        /*07c4*/ 	.word	0x00000200
        /*07c8*/ 	.word	0x00000001
        /*07cc*/ 	.word	0x00000001


	//----- nvinfo : EIATTR_CRS_STACK_SIZE
	.align		4
.L_64:
        /*07d0*/ 	.byte	0x04, 0x1e
        /*07d2*/ 	.short	(.L_66 - .L_65)
.L_65:
        /*07d4*/ 	.word	0x00000000


	//----- nvinfo : EIATTR_CBANK_PARAM_SIZE
	.align		4
.L_66:
        /*07d8*/ 	.byte	0x03, 0x19
        /*07da*/ 	.short	0x02ac


	//----- nvinfo : EIATTR_PARAM_CBANK
	.align		4
        /*07dc*/ 	.byte	0x04, 0x0a
        /*07de*/ 	.short	(.L_68 - .L_67)
	.align		4
.L_67:
        /*07e0*/ 	.word	index@(.nv.constant0.kernel_cutlass_kernel_flash_attncuteflash_fwd_sm100FlashAttentionForwardSm100_object_at__tensor0000o8011101213_tensor0000o8011101213_tensor0000o8010111213_tensor0000o8011101213_tensorptrf_0)
        /*07e4*/ 	.short	0x0380
        /*07e6*/ 	.short	0x02ac


	//----- nvinfo : EIATTR_SW_WAR
	.align		4
.L_68:
        /*07e8*/ 	.byte	0x04, 0x36
        /*07ea*/ 	.short	(.L_70 - .L_69)
.L_69:
        /*07ec*/ 	.word	0x00000008
.L_70:


//--------------------- .nv.compat                --------------------------
	.section	.nv.compat,"",@"SHT_CUDA_COMPAT_INFO"
	.align	4
        /*0000*/ 	.byte	0x02, 0x02, 0x02, 0x00, 0x02, 0x05, 0x05, 0x00, 0x02, 0x03, 0x01, 0x00, 0x02, 0x06, 0x01, 0x00


//--------------------- .nv.callgraph             --------------------------
	.section	.nv.callgraph,"",@"SHT_CUDA_CALLGRAPH"
	.align	4
	.sectionentsize	8
	.align		4
        /*0000*/ 	.word	0x00000000
	.align		4
        /*0004*/ 	.word	0xffffffff
	.align		4
        /*0008*/ 	.word	0x00000000
	.align		4
        /*000c*/ 	.word	0xfffffffe
	.align		4
        /*0010*/ 	.word	0x00000000
	.align		4
        /*0014*/ 	.word	0xfffffffd
	.align		4
        /*0018*/ 	.word	0x00000000
	.align		4
        /*001c*/ 	.word	0xfffffffc


//--------------------- .nv.constant2.kernel_cutlass_kernel_flash_attncuteflash_fwd_sm100FlashAttentionForwardSm100_object_at__tensor0000o8011101213_tensor0000o8011101213_tensor0000o8010111213_tensor0000o8011101213_tensorptrf_0 --------------------------
	.section	.nv.constant2.kernel_cutlass_kernel_flash_attncuteflash_fwd_sm100FlashAttentionForwardSm100_object_at__tensor0000o8011101213_tensor0000o8011101213_tensor0000o8010111213_tensor0000o8011101213_tensorptrf_0,"a",@progbits
	.sectionflags	@""
	.align	4
.nv.constant2.kernel_cutlass_kernel_flash_attncuteflash_fwd_sm100FlashAttentionForwardSm100_object_at__tensor0000o8011101213_tensor0000o8011101213_tensor0000o8010111213_tensor0000o8011101213_tensorptrf_0:
        /*0000*/ 	.byte	0xa0, 0x05, 0x00, 0x00, 0x70, 0x05, 0x00, 0x00, 0xa0, 0x46, 0x00, 0x00, 0x60, 0x06, 0x00, 0x00
        /*0010*/ 	.byte	0x30, 0x06, 0x00, 0x00, 0xa0, 0x46, 0x00, 0x00, 0x50, 0x0d, 0x00, 0x00, 0x10, 0x07, 0x00, 0x00
        /*0020*/ 	.byte	0xa0, 0x46, 0x00, 0x00


//--------------------- .text.kernel_cutlass_kernel_flash_attncuteflash_fwd_sm100FlashAttentionForwardSm100_object_at__tensor0000o8011101213_tensor0000o8011101213_tensor0000o8010111213_tensor0000o8011101213_tensorptrf_0 --------------------------
	.section	.text.kernel_cutlass_kernel_flash_attncuteflash_fwd_sm100FlashAttentionForwardSm100_object_at__tensor0000o8011101213_tensor0000o8011101213_tensor0000o8010111213_tensor0000o8011101213_tensorptrf_0,"ax",@progbits
	.align	128
        .global         kernel_cutlass_kernel_flash_attncuteflash_fwd_sm100FlashAttentionForwardSm100_object_at__tensor0000o8011101213_tensor0000o8011101213_tensor0000o8010111213_tensor0000o8011101213_tensorptrf_0
        .type           kernel_cutlass_kernel_flash_attncuteflash_fwd_sm100FlashAttentionForwardSm100_object_at__tensor0000o8011101213_tensor0000o8011101213_tensor0000o8010111213_tensor0000o8011101213_tensorptrf_0,@function
        .size           kernel_cutlass_kernel_flash_attncuteflash_fwd_sm100FlashAttentionForwardSm100_object_at__tensor0000o8011101213_tensor0000o8011101213_tensor0000o8010111213_tensor0000o8011101213_tensorptrf_0,(.L_x_128 - kernel_cutlass_kernel_flash_attncuteflash_fwd_sm100FlashAttentionForwardSm100_object_at__tensor0000o8011101213_tensor0000o8011101213_tensor0000o8010111213_tensor0000o8011101213_tensorptrf_0)
        .other          kernel_cutlass_kernel_flash_attncuteflash_fwd_sm100FlashAttentionForwardSm100_object_at__tensor0000o8011101213_tensor0000o8011101213_tensor0000o8010111213_tensor0000o8011101213_tensorptrf_0,@"STO_CUDA_ENTRY STV_DEFAULT"
kernel_cutlass_kernel_flash_attncuteflash_fwd_sm100FlashAttentionForwardSm100_object_at__tensor0000o8011101213_tensor0000o8011101213_tensor0000o8010111213_tensor0000o8011101213_tensorptrf_0:
.text.kernel_cutlass_kernel_flash_attncuteflash_fwd_sm100FlashAttentionForwardSm100_object_at__tensor0000o8011101213_tensor0000o8011101213_tensor0000o8010111213_tensor0000o8011101213_tensorptrf_0:
[----:B------:R-:W1:Y:S01]  /*0000*/  LDC R1, c[0x0][0x37c] ;  /* 0x0000df00ff017b82 */ /* 0x000e620000000800 */
[----:B------:R-:W2:Y:S07]  /*0010*/  S2R R0, SR_TID.X ;  /* 0x0000000000007919 */ /* 0x000eae0000002100 */
[----:B------:R-:W3:Y:S02]  /*0020*/  S2UR UR4, SR_CTAID.X ;  /* 0x00000000000479c3 */ /* 0x000ee40000002500 */
[----:B---3--:R-:W-:Y:S01]  /*0030*/  IMAD.U32 R2, RZ, RZ, UR4 ;  /* 0x00000004ff027e24 */ /* 0x008fe2000f8e00ff */
[----:B--2---:R-:W-:-:S04]  /*0040*/  SHF.R.U32.HI R0, RZ, 0x5, R0 ;  /* 0x00000005ff007819 */ /* 0x004fc80000011600 */
[----:B------:R-:W-:-:S13]  /*0050*/  ISETP.NE.AND P0, PT, R0, RZ, PT ;  /* 0x000000ff0000720c */ /* 0x000fda0003f05270 */
[----:B-1----:R-:W-:Y:S05]  /*0060*/  @P0 BRA `(.L_x_0) ;  /* 0x0000000400100947 */ /* 0x002fea0003800000 */
[----:B------:R-:W1:Y:S01]  /*0070*/  S2UR UR6, SR_CgaCtaId ;  /* 0x00000000000679c3 */ /* 0x000e620000008800 */
[----:B------:R-:W2:Y:S01]  /*0080*/  LDCU.64 UR4, c[0x0][0x348] ;  /* 0x00006900ff0477ac */ /* 0x000ea20008000a00 */
[----:B------:R-:W-:Y:S01]  /*0090*/  UMOV UR7, 0x400 ;  /* 0x0000040000077882 */ /* 0x000fe20000000000 */
[----:B------:R-:W-:Y:S01]  /*00a0*/  UMOV UR9, 0x1 ;  /* 0x0000000100097882 */ /* 0x000fe20000000000 */
[----:B------:R-:W-:Y:S01]  /*00b0*/  UMOV UR22, 0x100 ;  /* 0x0000010000167882 */ /* 0x000fe20000000000 */
[----:B------:R-:W-:Y:S01]  /*00c0*/  UMOV UR20, 0x4 ;  /* 0x0000000400147882 */ /* 0x000fe20000000000 */
[----:B------:R-:W-:-:S04]  /*00d0*/  UIADD3 UR22, UPT, UPT, -UR22, 0x100000, URZ ;  /* 0x0010000016167890 */ /* 0x000fc8000fffe1ff */
[----:B------:R-:W-:Y:S02]  /*00e0*/  USHF.L.U32 UR23, UR22, 0xb, URZ ;  /* 0x0000000b16177899 */ /* 0x000fe400080006ff */
[----:B------:R-:W-:Y:S01]  /*00f0*/  USHF.L.U32 UR22, UR22, 0x1, URZ ;  /* 0x0000000116167899 */ /* 0x000fe200080006ff */
[----:B------:R-:W-:Y:S01]  /*0100*/  UMOV UR16, 0x80 ;  /* 0x0000008000107882 */ /* 0x000fe20000000000 */
[----:B------:R-:W-:-:S04]  /*0110*/  UIADD3 UR20, UPT, UPT, -UR20, 0x100000, URZ ;  /* 0x0010000014147890 */ /* 0x000fc8000fffe1ff */
[----:B------:R-:W-:Y:S02]  /*0120*/  USHF.L.U32 UR21, UR20, 0xb, URZ ;  /* 0x0000000b14157899 */ /* 0x000fe400080006ff */
[----:B------:R-:W-:Y:S01]  /*0130*/  USHF.L.U32 UR20, UR20, 0x1, URZ ;  /* 0x0000000114147899 */ /* 0x000fe200080006ff */
[----:B------:R-:W-:Y:S01]  /*0140*/  UMOV UR18, 0x20 ;  /* 0x0000002000127882 */ /* 0x000fe20000000000 */
[----:B------:R-:W-:-:S04]  /*0150*/  UIADD3 UR16, UPT, UPT, -UR16, 0x100000, URZ ;  /* 0x0010000010107890 */ /* 0x000fc8000fffe1ff */
[----:B------:R-:W-:Y:S02]  /*0160*/  USHF.L.U32 UR17, UR16, 0xb, URZ ;  /* 0x0000000b10117899 */ /* 0x000fe400080006ff */
[----:B------:R-:W-:Y:S02]  /*0170*/  USHF.L.U32 UR16, UR16, 0x1, URZ ;  /* 0x0000000110107899 */ /* 0x000fe400080006ff */
[----:B------:R-:W-:-:S04]  /*0180*/  UIADD3 UR18, UPT, UPT, -UR18, 0x100000, URZ ;  /* 0x0010000012127890 */ /* 0x000fc8000fffe1ff */
[----:B------:R-:W-:Y:S02]  /*0190*/  USHF.L.U32 UR19, UR18, 0xb, URZ ;  /* 0x0000000b12137899 */ /* 0x000fe400080006ff */
[----:B------:R-:W-:Y:S02]  /*01a0*/  USHF.L.U32 UR18, UR18, 0x1, URZ ;  /* 0x0000000112127899 */ /* 0x000fe400080006ff */
[----:B--2---:R-:W-:Y:S02]  /*01b0*/  UIADD3 UR14, UP3, UPT, UR4, 0x80, URZ ;  /* 0x00000080040e7890 */ /* 0x004fe4000ff7e0ff */
[----:B------:R-:W-:Y:S02]  /*01c0*/  UIADD3 UR12, UP2, UPT, UR4, 0x100, URZ ;  /* 0x00000100040c7890 */ /* 0x000fe4000ff5e0ff */
[----:B------:R-:W-:Y:S02]  /*01d0*/  UIADD3 UR10, UP1, UPT, UR4, 0x180, URZ ;  /* 0x00000180040a7890 */ /* 0x000fe4000ff3e0ff */
[----:B------:R-:W-:-:S02]  /*01e0*/  UIADD3 UR8, UP0, UPT, UR4, 0x200, URZ ;  /* 0x0000020004087890 */ /* 0x000fc4000ff1e0ff */
[----:B-1----:R-:W-:Y:S02]  /*01f0*/  ULEA UR4, UR6, UR7, 0x18 ;  /* 0x0000000706047291 */ /* 0x002fe4000f8ec0ff */
[----:B------:R-:W-:-:S04]  /*0200*/  UIADD3 UR6, UPT, UPT, -UR9, 0x100000, URZ ;  /* 0x0010000009067890 */ /* 0x000fc8000fffe1ff */
[----:B------:R-:W-:Y:S02]  /*0210*/  USHF.L.U32 UR7, UR6, 0xb, URZ ;  /* 0x0000000b06077899 */ /* 0x000fe400080006ff */
[----:B------:R-:W-:Y:S02]  /*0220*/  USHF.L.U32 UR6, UR6, 0x1, URZ ;  /* 0x0000000106067899 */ /* 0x000fe400080006ff */
[----:B------:R-:W-:Y:S02]  /*0230*/  UIADD3.X UR15, UPT, UPT, URZ, UR5, URZ, UP3, !UPT ;  /* 0x00000005ff0f7290 */ /* 0x000fe40009ffe4ff */
[----:B------:R-:W-:Y:S02]  /*0240*/  UIADD3.X UR13, UPT, UPT, URZ, UR5, URZ, UP2, !UPT ;  /* 0x00000005ff0d7290 */ /* 0x000fe400097fe4ff */
[----:B------:R-:W-:Y:S02]  /*0250*/  UIADD3.X UR11, UPT, UPT, URZ, UR5, URZ, UP1, !UPT ;  /* 0x00000005ff0b7290 */ /* 0x000fe40008ffe4ff */
[----:B------:R-:W-:-:S03]  /*0260*/  UIADD3.X UR9, UPT, UPT, URZ, UR5, URZ, UP0, !UPT ;  /* 0x00000005ff097290 */ /* 0x000fc600087fe4ff */
[----:B------:R1:W-:Y:S02]  /*0270*/  UTMACCTL.PF [UR14] ;  /* 0x000000000e0079b9 */ /* 0x0003e40008040000 */
[----:B------:R1:W-:Y:S02]  /*0280*/  UTMACCTL.PF [UR12] ;  /* 0x000000000c0079b9 */ /* 0x0003e40008040000 */
[----:B------:R1:W-:Y:S02]  /*0290*/  UTMACCTL.PF [UR10] ;  /* 0x000000000a0079b9 */ /* 0x0003e40008040000 */
[----:B------:R1:W-:Y:S01]  /*02a0*/  UTMACCTL.PF [UR8] ;  /* 0x00000000080079b9 */ /* 0x0003e20008040000 */
[----:B------:R-:W2:Y:S02]  /*02b0*/  FENCE.VIEW.ASYNC.S ;  /* 0x00000000000073c6 */ /* 0x000ea40000000000 */
[----:B--2---:R1:W2:Y:S01]  /*02c0*/  SYNCS.EXCH.64 URZ, [UR4], UR6 ;  /* 0x0000000604ff75b2 */ /* 0x0042a20008000100 */
[----:B------:R1:W3:Y:S01]  /*02d0*/  SYNCS.EXCH.64 URZ, [UR4+0x8], UR6 ;  /* 0x0000080604ff75b2 */ /* 0x0002e20008000100 */
[----:B------:R1:W4:Y:S01]  /*02e0*/  SYNCS.EXCH.64 URZ, [UR4+0x10], UR6 ;  /* 0x0000100604ff75b2 */ /* 0x0003220008000100 */
[----:B------:R1:W5:Y:S01]  /*02f0*/  SYNCS.EXCH.64 URZ, [UR4+0x18], UR6 ;  /* 0x0000180604ff75b2 */ /* 0x0003620008000100 */
[----:B------:R1:W1:Y:S01]  /*0300*/  SYNCS.EXCH.64 URZ, [UR4+0x20], UR6 ;  /* 0x0000200604ff75b2 */ /* 0x0002620008000100 */
        /* <DEDUP_REMOVED lines=25> */
[----:B--2345:R-:W-:Y:S01]  /*04a0*/  NOP ;  /* 0x0000000000007918 */ /* 0x03cfe20000000000 */
.L_x_0:
[----:B------:R-:W-:Y:S01]  /*04b0*/  ISETP.GT.AND P0, PT, R0, 0xb, PT ;  /* 0x0000000b0000780c */ /* 0x000fe20003f04270 */
[----:B------:R-:W-:Y:S01]  /*04c0*/  NOP ;  /* 0x0000000000007918 */ /* 0x000fe20000000000 */
[----:B-1----:R-:W-:Y:S11]  /*04d0*/  BAR.SYNC.DEFER_BLOCKING 0x0 ;  /* 0x0000000000007b1d */ /* 0x002ff60000010000 */
[----:B------:R-:W-:Y:S05]  /*04e0*/  @P0 BRA `(.L_x_1) ;  /* 0x0000000000680947 */ /* 0x000fea0003800000 */
[----:B------:R-:W-:-:S13]  /*04f0*/  ISETP.GT.AND P0, PT, R0, 0x5, PT ;  /* 0x000000050000780c */ /* 0x000fda0003f04270 */
[----:B------:R-:W-:Y:S05]  /*0500*/  @P0 BRA `(.L_x_2) ;  /* 0x0000000000300947 */ /* 0x000fea0003800000 */
[----:B------:R-:W-:-:S05]  /*0510*/  IMAD.MOV.U32 R3, RZ, RZ, -0x4 ;  /* 0xfffffffcff037424 */ /* 0x000fca00078e00ff */
[----:B------:R-:W-:-:S05]  /*0520*/  VIADDMNMX.U32 R3, R0, R3, 0x2, PT ;  /* 0x0000000200037446 */ /* 0x000fca0003800003 */
[----:B------:R-:W-:-:S06]  /*0530*/  IMAD.SHL.U32 R4, R3, 0x4, RZ ;  /* 0x0000000403047824 */ /* 0x000fcc00078e00ff */
[----:B------:R-:W1:Y:S02]  /*0540*/  LDC R4, c[0x2][R4] ;  /* 0x0080000004047b82 */ /* 0x000e640000000800 */
[----:B-1----:R-:W-:-:S04]  /*0550*/  SHF.R.S32.HI R5, RZ, 0x1f, R4 ;  /* 0x0000001fff057819 */ /* 0x002fc80000011404 */
.L_x_114:
[----:B------:R-:W-:Y:S05]  /*0560*/  BRX R4 -0x570                                                                                                                                                                                                      (*"BRANCH_TARGETS .L_x_115,.L_x_116,.L_x_5"*) ;  /* 0xfffffff804a47949 */ /* 0x000fea000383ffff */
.L_x_116:
[----:B------:R-:W-:-:S08]  /*0570*/  NOP ;  /* 0x0000000000007918 */ /* 0x000fd00000000000 */
[----:B------:R-:W1:-:S00]  /*0580*/  USETMAXREG.DEALLOC.CTAPOOL 0x30 ;  /* 0x00000030000079c8 */ /* 0x000e4000080e0500 */
[----:B-1----:R-:W-:Y:S05]  /*0590*/  BRA `(.L_x_3) ;  /* 0x0000008800a47947 */ /* 0x002fea0003800000 */
.L_x_115:
[----:B------:R-:W-:-:S08]  /*05a0*/  NOP ;  /* 0x0000000000007918 */ /* 0x000fd00000000000 */
[----:B------:R-:W1:-:S00]  /*05b0*/  USETMAXREG.DEALLOC.CTAPOOL 0x30 ;  /* 0x00000030000079c8 */ /* 0x000e4000080e0500 */
[----:B-1----:R-:W-:Y:S05]  /*05c0*/  BRA `(.L_x_3) ;  /* 0x0000008800987947 */ /* 0x002fea0003800000 */
.L_x_2:
[----:B------:R-:W-:-:S05]  /*05d0*/  IMAD.MOV.U32 R3, RZ, RZ, -0x6 ;  /* 0xfffffffaff037424 */ /* 0x000fca00078e00ff */
[----:B------:R-:W-:-:S05]  /*05e0*/  VIADDMNMX.U32 R3, R0, R3, 0x2, PT ;  /* 0x0000000200037446 */ /* 0x000fca0003800003 */
[----:B------:R-:W-:-:S06]  /*05f0*/  IMAD.SHL.U32 R4, R3, 0x4, RZ ;  /* 0x0000000403047824 */ /* 0x000fcc00078e00ff */
[----:B------:R-:W1:Y:S02]  /*0600*/  LDC R4, c[0x2][R4+0xc] ;  /* 0x0080030004047b82 */ /* 0x000e640000000800 */
[----:B-1----:R-:W-:-:S04]  /*0610*/  SHF.R.S32.HI R5, RZ, 0x1f, R4 ;  /* 0x0000001fff057819 */ /* 0x002fc80000011404 */
.L_x_118:
[----:B------:R-:W-:Y:S05]  /*0620*/  BRX R4 -0x630                                                                                                                                                                                                      (*"BRANCH_TARGETS .L_x_119,.L_x_120,.L_x_5"*) ;  /* 0xfffffff804747949 */ /* 0x000fea000383ffff */
.L_x_120:
[----:B------:R-:W-:-:S08]  /*0630*/  NOP ;  /* 0x0000000000007918 */ /* 0x000fd00000000000 */
[----:B------:R-:W1:-:S00]  /*0640*/  USETMAXREG.DEALLOC.CTAPOOL 0x30 ;  /* 0x00000030000079c8 */ /* 0x000e4000080e0500 */
[----:B-1----:R-:W-:Y:S05]  /*0650*/  BRA `(.L_x_3) ;  /* 0x0000008800747947 */ /* 0x002fea0003800000 */
.L_x_119:
[----:B------:R-:W-:-:S08]  /*0660*/  NOP ;  /* 0x0000000000007918 */ /* 0x000fd00000000000 */
[----:B------:R-:W1:-:S00]  /*0670*/  USETMAXREG.DEALLOC.CTAPOOL 0x30 ;  /* 0x00000030000079c8 */ /* 0x000e4000080e0500 */
[----:B-1----:R-:W-:Y:S05]  /*0680*/  BRA `(.L_x_3) ;  /* 0x0000008800687947 */ /* 0x002fea0003800000 */
.L_x_1:
[----:B------:R-:W-:-:S13]  /*0690*/  ISETP.GT.AND P0, PT, R0, 0xd, PT ;  /* 0x0000000d0000780c */ /* 0x000fda0003f04270 */
[----:B------:R-:W-:Y:S05]  /*06a0*/  @P0 BRA `(.L_x_4) ;  /* 0x0000002000280947 */ /* 0x000fea0003800000 */
[----:B------:R-:W-:-:S05]  /*06b0*/  IMAD.MOV.U32 R3, RZ, RZ, -0xc ;  /* 0xfffffff4ff037424 */ /* 0x000fca00078e00ff */
[----:B------:R-:W-:-:S05]  /*06c0*/  VIADDMNMX.U32 R3, R0, R3, 0x2, PT ;  /* 0x0000000200037446 */ /* 0x000fca0003800003 */
[----:B------:R-:W-:-:S06]  /*06d0*/  IMAD.SHL.U32 R4, R3, 0x4, RZ ;  /* 0x0000000403047824 */ /* 0x000fcc00078e00ff */
[----:B------:R-:W1:Y:S02]  /*06e0*/  LDC R4, c[0x2][R4+0x18] ;  /* 0x0080060004047b82 */ /* 0x000e640000000800 */
[----:B-1----:R-:W-:-:S04]  /*06f0*/  SHF.R.S32.HI R5, RZ, 0x1f, R4 ;  /* 0x0000001fff057819 */ /* 0x002fc80000011404 */
.L_x_122:
[----:B------:R-:W-:Y:S05]  /*0700*/  BRX R4 -0x710                                                                                                                                                                                                      (*"BRANCH_TARGETS .L_x_123,.L_x_124,.L_x_5"*) ;  /* 0xfffffff8043c7949 */ /* 0x000fea000383ffff */
.L_x_124:
[----:B------:R-:W-:-:S08]  /*0710*/  NOP ;  /* 0x0000000000007918 */ /* 0x000fd00000000000 */
[----:B------:R-:W1:-:S00]  /*0720*/  USETMAXREG.DEALLOC.CTAPOOL 0x30 ;  /* 0x00000030000079c8 */ /* 0x000e4000080e0500 */
[----:B------:R-:W2:Y:S01]  /*0730*/  LDCU UR4, c[0x0][0x610] ;  /* 0x0000c200ff0477ac */ /* 0x000ea20008000800 */
[----:B-1----:R-:W-:Y:S01]  /*0740*/  R2UR UR8, R2 ;  /* 0x00000000020872ca */ /* 0x002fe200000e0000 */
[----:B------:R-:W1:Y:S01]  /*0750*/  LDCU.U8 UR9, c[0x0][0x614] ;  /* 0x0000c280ff0977ac */ /* 0x000e620008000000 */
[----:B------:R-:W3:Y:S01]  /*0760*/  LDCU.U8 UR6, c[0x0][0x615] ;  /* 0x0000c2a0ff0677ac */ /* 0x000ee20008000000 */
[----:B------:R-:W4:Y:S10]  /*0770*/  LDCU UR7, c[0x0][0x61c] ;  /* 0x0000c380ff0777ac */ /* 0x000f340008000800 */
[----:B--2---:R-:W-:-:S04]  /*0780*/  UIMAD.WIDE.U32 UR4, UR8, UR4, URZ ;  /* 0x00000004080472a5 */ /* 0x004fc8000f8e00ff */
[----:B------:R-:W-:-:S04]  /*0790*/  UIADD3 UR4, UPT, UPT, UR8, -UR5, URZ ;  /* 0x8000000508047290 */ /* 0x000fc8000fffe0ff */
[----:B-1----:R-:W-:Y:S01]  /*07a0*/  USHF.R.U32.HI UR4, URZ, UR9, UR4 ;  /* 0x00000009ff047299 */ /* 0x002fe20008011604 */
[----:B------:R-:W1:Y:S03]  /*07b0*/  LDCU.U8 UR9, c[0x0][0x620] ;  /* 0x0000c400ff0977ac */ /* 0x000e660008000000 */
[----:B------:R-:W-:-:S04]  /*07c0*/  UIADD3 UR4, UPT, UPT, UR5, UR4, URZ ;  /* 0x0000000405047290 */ /* 0x000fc8000fffe0ff */
[----:B---3--:R-:W-:Y:S01]  /*07d0*/  USHF.R.U32.HI UR11, URZ, UR6, UR4 ;  /* 0x00000006ff0b7299 */ /* 0x008fe20008011604 */
[----:B------:R-:W2:Y:S03]  /*07e0*/  LDCU UR6, c[0x0][0x624] ;  /* 0x0000c480ff0677ac */ /* 0x000ea60008000800 */
[----:B----4-:R-:W-:-:S04]  /*07f0*/  UIMAD.WIDE.U32 UR4, UR11, UR7, URZ ;  /* 0x000000070b0472a5 */ /* 0x010fc8000f8e00ff */
[----:B------:R-:W-:-:S04]  /*0800*/  UIADD3 UR4, UPT, UPT, UR11, -UR5, URZ ;  /* 0x800000050b047290 */ /* 0x000fc8000fffe0ff */
[----:B-1----:R-:W-:-:S04]  /*0810*/  USHF.R.U32.HI UR4, URZ, UR9, UR4 ;  /* 0x00000009ff047299 */ /* 0x002fc80008011604 */
[----:B------:R-:W-:Y:S02]  /*0820*/  UIADD3 UR4, UPT, UPT, UR5, UR4, URZ ;  /* 0x0000000405047290 */ /* 0x000fe4000fffe0ff */
[----:B--2---:R-:W-:-:S09]  /*0830*/  UISETP.GE.AND UP0, UPT, UR8, UR6, UPT ;  /* 0x000000060800728c */ /* 0x004fd2000bf06270 */
[----:B------:R-:W-:Y:S05]  /*0840*/  BRA.U UP0, `(.L_x_5) ;  /* 0x0000003d00947547 */ /* 0x000fea000b800000 */
[----:B------:R-:W1:Y:S01]  /*0850*/  S2UR UR7, SR_CgaCtaId ;  /* 0x00000000000779c3 */ /* 0x000e620000008800 */
[----:B------:R-:W2:Y:S01]  /*0860*/  LDCU.U8 UR12, c[0x0][0x621] ;  /* 0x0000c420ff0c77ac */ /* 0x000ea20008000000 */
[----:B------:R-:W-:Y:S01]  /*0870*/  R2UR UR18, R2 ;  /* 0x00000000021272ca */ /* 0x000fe200000e0000 */
[----:B------:R-:W-:Y:S02]  /*0880*/  HFMA2 R4, -RZ, RZ, 0, 5.9604644775390625e-08 ;  /* 0x00000001ff047431 */ /* 0x000fe400000001ff */
[----:B------:R-:W-:Y:S01]  /*0890*/  IMAD.MOV.U32 R5, RZ, RZ, RZ ;  /* 0x000000ffff057224 */ /* 0x000fe200078e00ff */
[----:B------:R-:W3:Y:S01]  /*08a0*/  LDCU.64 UR8, c[0x0][0x348] ;  /* 0x00006900ff0877ac */ /* 0x000ee20008000a00 */
[----:B------:R-:W4:Y:S01]  /*08b0*/  LDCU UR13, c[0x0][0x60c] ;  /* 0x0000c180ff0d77ac */ /* 0x000f220008000800 */
[----:B------:R-:W5:Y:S01]  /*08c0*/  LDCU UR23, c[0x0][0x618] ;  /* 0x0000c300ff1777ac */ /* 0x000f620008000800 */
[----:B------:R-:W-:Y:S01]  /*08d0*/  UMOV UR5, 0x400 ;  /* 0x0000040000057882 */ /* 0x000fe20000000000 */
[----:B------:R-:W-:-:S02]  /*08e0*/  UIADD3 UR10, UPT, UPT, -UR11, URZ, URZ ;  /* 0x000000ff0b0a7290 */ /* 0x000fc4000fffe1ff */
[----:B--2---:R-:W-:-:S03]  /*08f0*/  USHF.R.U32.HI UR12, URZ, UR12, UR4 ;  /* 0x0000000cff0c7299 */ /* 0x004fc60008011604 */
[----:B------:R-:W-:Y:S01]  /*0900*/  UMOV UR6, UR18 ;  /* 0x0000001200067c82 */ /* 0x000fe20008000000 */
[----:B---3--:R-:W-:Y:S02]  /*0910*/  UIADD3 UR14, UP0, UPT, UR8, 0x200, URZ ;  /* 0x00000200080e7890 */ /* 0x008fe4000ff1e0ff */
[----:B------:R-:W-:Y:S02]  /*0920*/  UIADD3 UR4, UPT, UPT, -UR12, URZ, URZ ;  /* 0x000000ff0c047290 */ /* 0x000fe4000fffe1ff */
[----:B-1----:R-:W-:Y:S02]  /*0930*/  ULEA UR7, UR7, UR5, 0x18 ;  /* 0x0000000507077291 */ /* 0x002fe4000f8ec0ff */
[----:B----4-:R-:W-:Y:S02]  /*0940*/  UIMAD UR10, UR10, UR13, UR18 ;  /* 0x0000000d0a0a72a4 */ /* 0x010fe4000f8e0212 */
[----:B-----5:R-:W-:Y:S01]  /*0950*/  UIMAD UR11, UR4, UR23, UR11 ;  /* 0x00000017040b72a4 */ /* 0x020fe2000f8e020b */
[----:B------:R-:W1:Y:S01]  /*0960*/  LDCU UR22, c[0x0][0x370] ;  /* 0x00006e00ff1677ac */ /* 0x000e620008000800 */
[----:B------:R-:W2:Y:S01]  /*0970*/  LDCU UR28, c[0x0][0x624] ;  /* 0x0000c480ff1c77ac */ /* 0x000ea20008000800 */
[----:B------:R-:W3:Y:S01]  /*0980*/  LDCU UR30, c[0x0][0x610] ;  /* 0x0000c200ff1e77ac */ /* 0x000ee20008000800 */
[----:B------:R-:W4:Y:S01]  /*0990*/  LDCU UR29, c[0x0][0x60c] ;  /* 0x0000c180ff1d77ac */ /* 0x000f220008000800 */
[----:B------:R-:W5:Y:S01]  /*09a0*/  LDCU.64 UR16, c[0x0][0x618] ;  /* 0x0000c300ff1077ac */ /* 0x000f620008000a00 */
[----:B------:R-:W-:-:S02]  /*09b0*/  UIADD3 UR21, UPT, UPT, UR7, 0x800, URZ ;  /* 0x0000080007157890 */ /* 0x000fc4000fffe0ff */
[----:B------:R-:W-:Y:S02]  /*09c0*/  UIADD3.X UR15, UPT, UPT, URZ, UR9, URZ, UP0, !UPT ;  /* 0x00000009ff0f7290 */ /* 0x000fe400087fe4ff */
[----:B------:R-:W-:Y:S02]  /*09d0*/  UIADD3 UR20, UPT, UPT, UR7, 0x1800, URZ ;  /* 0x0000180007147890 */ /* 0x000fe4000fffe0ff */
[----:B------:R-:W-:Y:S02]  /*09e0*/  UIADD3 UR19, UPT, UPT, UR7, 0x2800, URZ ;  /* 0x0000280007137890 */ /* 0x000fe4000fffe0ff */
[----:B------:R-:W-:Y:S02]  /*09f0*/  UIADD3 UR18, UPT, UPT, UR7, 0x3800, URZ ;  /* 0x0000380007127890 */ /* 0x000fe4000fffe0ff */
[----:B------:R-:W-:Y:S01]  /*0a00*/  UIADD3 UR13, UPT, UPT, UR7, 0x4800, URZ ;  /* 0x00004800070d7890 */ /* 0x000fe2000fffe0ff */
[----:B------:R-:W-:Y:S01]  /*0a10*/  UMOV UR27, URZ ;  /* 0x000000ff001b7c82 */ /* 0x000fe20008000000 */
[----:B------:R-:W-:Y:S01]  /*0a20*/  UMOV UR26, 0x10 ;  /* 0x00000010001a7882 */ /* 0x000fe20000000000 */
[----:B------:R-:W-:Y:S01]  /*0a30*/  UMOV UR25, 0x20 ;  /* 0x0000002000197882 */ /* 0x000fe20000000000 */
[----:B------:R-:W-:Y:S01]  /*0a40*/  UMOV UR24, 0x30 ;  /* 0x0000003000187882 */ /* 0x000fe20000000000 */
[----:B-123--:R-:W-:-:S07]  /*0a50*/  UMOV UR23, 0x40 ;  /* 0x0000004000177882 */ /* 0x00efce0000000000 */
.L_x_7:
[----:B------:R-:W-:Y:S01]  /*0a60*/  SHF.L.U32 R6, R5, 0x1f, RZ ;  /* 0x0000001f05067819 */ /* 0x000fe200000006ff */
[----:B------:R-:W-:Y:S02]  /*0a70*/  UIADD3 UR6, UPT, UPT, UR22, UR6, URZ ;  /* 0x0000000616067290 */ /* 0x000fe4000fffe0ff */
[----:B------:R-:W-:Y:S01]  /*0a80*/  USHF.L.U32 UR10, UR10, 0x7, URZ ;  /* 0x000000070a0a7899 */ /* 0x000fe200080006ff */
[----:B-1----:R-:W1:Y:S01]  /*0a90*/  SYNCS.PHASECHK.TRANS64.TRYWAIT P0, [UR7+0xe0], R6 ;  /* 0x0000e006ff0075a7 */ /* 0x002e620008001107 */
[----:B------:R-:W-:Y:S01]  /*0aa0*/  UIMAD.WIDE.U32 UR4, UR6, UR30, URZ ;  /* 0x0000001e060472a5 */ /* 0x000fe2000f8e00ff */
[----:B------:R-:W-:Y:S01]  /*0ab0*/  UMOV UR8, UR21 ;  /* 0x0000001500087c82 */ /* 0x000fe20008000000 */
[----:B------:R-:W-:Y:S01]  /*0ac0*/  UMOV UR9, UR27 ;  /* 0x0000001b00097c82 */ /* 0x000fe20008000000 */
[----:B-1----:R-:W-:Y:S09]  /*0ad0*/  @!P0 BRA `(.L_x_6) ;  /* 0x0000009800488947 */ /* 0x002ff20003800000 */
.L_x_62:
[----:B------:R-:W2:Y:S01]  /*0ae0*/  LDCU.U8 UR31, c[0x0][0x614] ;  /* 0x0000c280ff1f77ac */ /* 0x000ea20008000000 */
[----:B------:R3:W-:Y:S01]  /*0af0*/  UTMASTG.4D [UR8], [UR14], desc[URZ] ;  /* 0x0000ff080e0073b5 */ /* 0x0007e20008019000 */
[----:B------:R-:W-:Y:S01]  /*0b00*/  LOP3.LUT R5, R5, 0x1, RZ, 0x3c, !PT ;  /* 0x0000000105057812 */ /* 0x000fe200078e3cff */
[----:B------:R-:W-:Y:S01]  /*0b10*/  UMOV UR4, UR5 ;  /* 0x0000000500047c82 */ /* 0x000fe20008000000 */
[----:B------:R-:W-:Y:S02]  /*0b20*/  UISETP.GE.AND UP0, UPT, UR6, UR28, UPT ;  /* 0x0000001c0600728c */ /* 0x000fe4000bf06270 */
[----:B------:R-:W-:-:S04]  /*0b30*/  UIADD3 UR5, UPT, UPT, UR6, -UR4, URZ ;  /* 0x8000000406057290 */ /* 0x000fc8000fffe0ff */
[----:B--2---:R-:W-:Y:S01]  /*0b40*/  USHF.R.U32.HI UR5, URZ, UR31, UR5 ;  /* 0x0000001fff057299 */ /* 0x004fe20008011605 */
[----:B------:R-:W2:Y:S03]  /*0b50*/  LDCU.U8 UR31, c[0x0][0x615] ;  /* 0x0000c2a0ff1f77ac */ /* 0x000ea60008000000 */
[----:B------:R-:W-:Y:S01]  /*0b60*/  UIADD3 UR4, UPT, UPT, UR4, UR5, URZ ;  /* 0x0000000504047290 */ /* 0x000fe2000fffe0ff */
[----:B---3--:R-:W-:Y:S01]  /*0b70*/  UMOV UR8, UR20 ;  /* 0x0000001400087c82 */ /* 0x008fe20008000000 */
[----:B------:R-:W-:Y:S02]  /*0b80*/  UMOV UR9, UR26 ;  /* 0x0000001a00097c82 */ /* 0x000fe40008000000 */
[----:B------:R3:W-:Y:S02]  /*0b90*/  UTMASTG.4D [UR8], [UR14], desc[URZ] ;  /* 0x0000ff080e0073b5 */ /* 0x0007e40008019000 */
[----:B---3--:R-:W-:Y:S01]  /*0ba0*/  UMOV UR8, UR19 ;  /* 0x0000001300087c82 */ /* 0x008fe20008000000 */
[----:B------:R-:W-:-:S02]  /*0bb0*/  UMOV UR9, UR25 ;  /* 0x0000001900097c82 */ /* 0x000fc40008000000 */
[----:B------:R3:W-:Y:S02]  /*0bc0*/  UTMASTG.4D [UR8], [UR14], desc[URZ] ;  /* 0x0000ff080e0073b5 */ /* 0x0007e40008019000 */
[----:B---3--:R-:W-:Y:S01]  /*0bd0*/  UMOV UR8, UR18 ;  /* 0x0000001200087c82 */ /* 0x008fe20008000000 */
[----:B------:R-:W-:Y:S02]  /*0be0*/  UMOV UR9, UR24 ;  /* 0x0000001800097c82 */ /* 0x000fe40008000000 */
[----:B------:R3:W-:Y:S02]  /*0bf0*/  UTMASTG.4D [UR8], [UR14], desc[URZ] ;  /* 0x0000ff080e0073b5 */ /* 0x0007e40008019000 */
[----:B---3--:R-:W-:Y:S01]  /*0c00*/  UMOV UR8, UR13 ;  /* 0x0000000d00087c82 */ /* 0x008fe20008000000 */
[----:B------:R-:W-:Y:S02]  /*0c10*/  UMOV UR9, UR23 ;  /* 0x0000001700097c82 */ /* 0x000fe40008000000 */
[----:B------:R2:W-:Y:S01]  /*0c20*/  UTMASTG.4D [UR8], [UR14], desc[URZ] ;  /* 0x0000ff080e0073b5 */ /* 0x0005e20008019000 */
[----:B------:R0:W-:Y:S01]  /*0c30*/  UTMACMDFLUSH ;  /* 0x00000000000079b7 */ /* 0x0001e20000000000 */
[----:B------:R-:W-:-:S04]  /*0c40*/  DEPBAR.LE SB0, 0x0 ;  /* 0x000080000000791a */ /* 0x000fc80000000000 */
[----:B--2---:R-:W-:Y:S01]  /*0c50*/  USHF.R.U32.HI UR11, URZ, UR31, UR4 ;  /* 0x0000001fff0b7299 */ /* 0x004fe20008011604 */
[----:B------:R2:W-:Y:S01]  /*0c60*/  SYNCS.ARRIVE.TRANS64.ART0 RZ, [UR7+0xe8], R4 ;  /* 0x0000e804ffff79a7 */ /* 0x0005e20008500007 */
[----:B------:R-:W3:Y:S02]  /*0c70*/  LDCU.U8 UR31, c[0x0][0x620] ;  /* 0x0000c400ff1f77ac */ /* 0x000ee40008000000 */
[----:B-----5:R-:W-:-:S07]  /*0c80*/  UIMAD.WIDE.U32 UR4, UR11, UR17, URZ ;  /* 0x000000110b0472a5 */ /* 0x020fce000f8e00ff */
[----:B------:R-:W-:Y:S02]  /*0c90*/  UMOV UR4, UR5 ;  /* 0x0000000500047c82 */ /* 0x000fe40008000000 */
[----:B------:R-:W-:-:S04]  /*0ca0*/  UIADD3 UR12, UPT, UPT, UR11, -UR4, URZ ;  /* 0x800000040b0c7290 */ /* 0x000fc8000fffe0ff */
[----:B---3--:R-:W-:Y:S01]  /*0cb0*/  USHF.R.U32.HI UR12, URZ, UR31, UR12 ;  /* 0x0000001fff0c7299 */ /* 0x008fe2000801160c */
[----:B------:R-:W3:Y:S03]  /*0cc0*/  LDCU.U8 UR31, c[0x0][0x621] ;  /* 0x0000c420ff1f77ac */ /* 0x000ee60008000000 */
[----:B------:R-:W-:Y:S02]  /*0cd0*/  UIADD3 UR12, UPT, UPT, UR4, UR12, URZ ;  /* 0x0000000c040c7290 */ /* 0x000fe4000fffe0ff */
[----:B------:R-:W-:-:S04]  /*0ce0*/  UIADD3 UR4, UPT, UPT, -UR11, URZ, URZ ;  /* 0x000000ff0b047290 */ /* 0x000fc8000fffe1ff */
[----:B----4-:R-:W-:Y:S02]  /*0cf0*/  UIMAD UR10, UR29, UR4, UR6 ;  /* 0x000000041d0a72a4 */ /* 0x010fe4000f8e0206 */
[----:B---3--:R-:W-:-:S04]  /*0d00*/  USHF.R.U32.HI UR12, URZ, UR31, UR12 ;  /* 0x0000001fff0c7299 */ /* 0x008fc8000801160c */
[----:B------:R-:W-:-:S04]  /*0d10*/  UIADD3 UR5, UPT, UPT, -UR12, URZ, URZ ;  /* 0x000000ff0c057290 */ /* 0x000fc8000fffe1ff */
[----:B------:R-:W-:Y:S01]  /*0d20*/  UIMAD UR11, UR16, UR5, UR11 ;  /* 0x00000005100b72a4 */ /* 0x000fe2000f8e020b */
[----:B--2---:R-:W-:Y:S11]  /*0d30*/  BRA.U !UP0, `(.L_x_7) ;  /* 0xfffffffd08487547 */ /* 0x004ff6000b83ffff */
[----:B------:R-:W-:Y:S05]  /*0d40*/  BRA `(.L_x_5) ;  /* 0x0000003800547947 */ /* 0x000fea0003800000 */
.L_x_123:
[----:B------:R-:W-:-:S08]  /*0d50*/  NOP ;  /* 0x0000000000007918 */ /* 0x000fd00000000000 */
[----:B------:R-:W1:-:S00]  /*0d60*/  USETMAXREG.DEALLOC.CTAPOOL 0x30 ;  /* 0x00000030000079c8 */ /* 0x000e4000080e0500 */
[----:B------:R-:W2:Y:S01]  /*0d70*/  S2UR UR10, SR_CgaCtaId ;  /* 0x00000000000a79c3 */ /* 0x000ea20000008800 */
[----:B------:R-:W-:Y:S01]  /*0d80*/  NOP ;  /* 0x0000000000007918 */ /* 0x000fe20000000000 */
[----:B------:R-:W-:Y:S02]  /*0d90*/  UMOV UR4, 0x40 ;  /* 0x0000004000047882 */ /* 0x000fe40000000000 */
[----:B--2---:R-:W-:-:S09]  /*0da0*/  ULEA UR4, UR10, UR4, 0x18 ;  /* 0x000000040a047291 */ /* 0x004fd2000f8ec0ff */
[----:B-1----:R-:W1:Y:S01]  /*0db0*/  LDS.U8 R3, [UR4] ;  /* 0x00000004ff037984 */ /* 0x002e620008000000 */
[----:B------:R-:W-:Y:S02]  /*0dc0*/  UMOV UR4, 0x400 ;  /* 0x0000040000047882 */ /* 0x000fe40000000000 */
[----:B------:R-:W-:Y:S01]  /*0dd0*/  ULEA UR8, UR10, UR4, 0x18 ;  /* 0x000000040a087291 */ /* 0x000fe2000f8ec0ff */
[----:B-1----:R-:W-:-:S13]  /*0de0*/  ISETP.NE.AND P0, PT, R3, RZ, PT ;  /* 0x000000ff0300720c */ /* 0x002fda0003f05270 */
[----:B------:R-:W-:Y:S05]  /*0df0*/  @P0 BRA `(.L_x_8) ;  /* 0x00000000007c0947 */ /* 0x000fea0003800000 */
[----:B------:R-:W-:-:S13]  /*0e00*/  ELECT P0, URZ, PT ;  /* 0x0000000000ff782f */ /* 0x000fda0003800000 */
[----:B------:R-:W-:Y:S05]  /*0e10*/  @!P0 BRA `(.L_x_9) ;  /* 0x0000000000848947 */ /* 0x000fea0003800000 */
[----:B------:R-:W-:Y:S01]  /*0e20*/  UMOV UR4, 0x10 ;  /* 0x0000001000047882 */ /* 0x000fe20000000000 */
[----:B------:R-:W-:-:S04]  /*0e30*/  IMAD.MOV.U32 R4, RZ, RZ, 0xffff ;  /* 0x0000ffffff047424 */ /* 0x000fc800078e00ff */
[----:B------:R-:W-:Y:S04]  /*0e40*/  DEPBAR.LE SB1, 0x36 ;  /* 0x00009d800000791a */ /* 0x000fe80000000000 */
[----:B------:R-:W1:Y:S02]  /*0e50*/  UTCATOMSWS.FIND_AND_SET.ALIGN UP0, UR4, UR4 ;  /* 0x00000004000475e3 */ /* 0x000e640008000800 */
[----:B-1----:R-:W-:Y:S01]  /*0e60*/  PLOP3.LUT P0, PT, PT, PT, UP0, 0x80, 0x8 ;  /* 0x000000000008781c */ /* 0x002fe20003f0f008 */
[----:B------:R-:W-:-:S03]  /*0e70*/  IMAD.U32 R6, RZ, RZ, UR4 ;  /* 0x00000004ff067e24 */ /* 0x000fc6000f8e00ff */
[----:B------:R-:W-:-:S04]  /*0e80*/  SEL R3, RZ, 0xffffffff, !P0 ;  /* 0xffffffffff037807 */ /* 0x000fc80004000000 */
[----:B------:R-:W-:Y:S01]  /*0e90*/  ISETP.NE.AND P0, PT, R3, RZ, PT ;  /* 0x000000ff0300720c */ /* 0x000fe20003f05270 */
[----:B------:R-:W-:-:S12]  /*0ea0*/  IMAD.MOV.U32 R3, RZ, RZ, 0x1 ;  /* 0x00000001ff037424 */ /* 0x000fd800078e00ff */
[----:B------:R-:W-:Y:S05]  /*0eb0*/  @P0 BRA `(.L_x_10) ;  /* 0x0000000000240947 */ /* 0x000fea0003800000 */
.L_x_11:
[----:B------:R-:W-:Y:S05]  /*0ec0*/  NANOSLEEP 0x64 ;  /* 0x000000640000795d */ /* 0x000fea0003800000 */
[----:B------:R-:W-:-:S05]  /*0ed0*/  UMOV UR4, 0x10 ;  /* 0x0000001000047882 */ /* 0x000fca0000000000 */
[----:B------:R-:W-:Y:S04]  /*0ee0*/  DEPBAR.LE SB1, 0x36 ;  /* 0x00009d800000791a */ /* 0x000fe80000000000 */
[----:B------:R-:W1:Y:S02]  /*0ef0*/  UTCATOMSWS.FIND_AND_SET.ALIGN UP0, UR4, UR4 ;  /* 0x00000004000475e3 */ /* 0x000e640008000800 */
[----:B-1----:R-:W-:Y:S01]  /*0f00*/  PLOP3.LUT P0, PT, PT, PT, UP0, 0x80, 0x8 ;  /* 0x000000000008781c */ /* 0x002fe20003f0f008 */
[----:B------:R-:W-:-:S03]  /*0f10*/  IMAD.U32 R6, RZ, RZ, UR4 ;  /* 0x00000004ff067e24 */ /* 0x000fc6000f8e00ff */
[----:B------:R-:W-:-:S04]  /*0f20*/  SEL R5, RZ, 0xffffffff, !P0 ;  /* 0xffffffffff057807 */ /* 0x000fc80004000000 */
[----:B------:R-:W-:-:S13]  /*0f30*/  ISETP.NE.AND P0, PT, R5, RZ, PT ;  /* 0x000000ff0500720c */ /* 0x000fda0003f05270 */
[----:B------:R-:W-:Y:S05]  /*0f40*/  @!P0 BRA `(.L_x_11) ;  /* 0xfffffffc00dc8947 */ /* 0x000fea000383ffff */
.L_x_10:
[----:B------:R-:W-:Y:S01]  /*0f50*/  VIADD R5, R6, 0x10 ;  /* 0x0000001006057836 */ /* 0x000fe20000000000 */
[----:B------:R-:W-:Y:S01]  /*0f60*/  UMOV UR4, 0x50 ;  /* 0x0000005000047882 */ /* 0x000fe20000000000 */
[----:B------:R-:W-:Y:S01]  /*0f70*/  SHF.L.U32 R4, R4, R6, RZ ;  /* 0x0000000604047219 */ /* 0x000fe200000006ff */
[----:B------:R-:W-:Y:S01]  /*0f80*/  ULEA UR4, UR10, UR4, 0x18 ;  /* 0x000000040a047291 */ /* 0x000fe2000f8ec0ff */
[----:B------:R-:W-:Y:S01]  /*0f90*/  IMAD.SHL.U32 R6, R6, 0x20, RZ ;  /* 0x0000002006067824 */ /* 0x000fe200078e00ff */
[----:B------:R-:W-:-:S04]  /*0fa0*/  SHF.L.U32 R3, R3, R5, RZ ;  /* 0x0000000503037219 */ /* 0x000fc800000006ff */
[----:B------:R-:W-:-:S05]  /*0fb0*/  LOP3.LUT R3, R3, R4, RZ, 0xfc, !PT ;  /* 0x0000000403037212 */ /* 0x000fca00078efcff */
[----:B------:R1:W-:Y:S04]  /*0fc0*/  ATOMS.OR RZ, [UR4], R3 ;  /* 0x00000003ffff798c */ /* 0x0003e8000b000004 */
[----:B------:R1:W-:Y:S01]  /*0fd0*/  STS [UR8+0x118], R6 ;  /* 0x00011806ff007988 */ /* 0x0003e20008000808 */
[----:B------:R-:W-:Y:S05]  /*0fe0*/  BRA `(.L_x_9) ;  /* 0x0000000000107947 */ /* 0x000fea0003800000 */
.L_x_8:
[----:B------:R-:W-:Y:S02]  /*0ff0*/  MOV R3, 0xffffffff ;  /* 0xffffffff00037802 */ /* 0x000fe40000000f00 */
[----:B------:R-:W-:-:S03]  /*1000*/  MOV R4, 0x1030 ;  /* 0x0000103000047802 */ /* 0x000fc60000000f00 */
[----:B------:R1:W-:Y:S04]  /*1010*/  STS [UR8+0x118], R3 ;  /* 0x00011803ff007988 */ /* 0x0003e80008000808 */
[----:B-1----:R-:W-:Y:S05]  /*1020*/  CALL.REL.NOINC `($__internal_1_$__cuda_sm10x_tcgen05_guardrail_trap_phase_invalid_during_alloc) ;  /* 0x0000009c00d87944 */ /* 0x002fea0003c00000 */
.L_x_9:
[----:B------:R-:W-:Y:S05]  /*1030*/  WARPSYNC.ALL ;  /* 0x0000000000007948 */ /* 0x000fea0003800000 */
[----:B------:R-:W-:Y:S01]  /*1040*/  NOP ;  /* 0x0000000000007918 */ /* 0x000fe20000000000 */
[----:B------:R-:W2:Y:S01]  /*1050*/  S2UR UR4, SR_CgaCtaId ;  /* 0x00000000000479c3 */ /* 0x000ea20000008800 */
[----:B------:R-:W-:-:S07]  /*1060*/  UMOV UR5, 0x400 ;  /* 0x0000040000057882 */ /* 0x000fce0000000000 */
[----:B------:R-:W-:Y:S01]  /*1070*/  BAR.SYNC.DEFER_BLOCKING 0x2, 0x120 ;  /* 0x0084800000007b1d */ /* 0x000fe20000010000 */
[----:B------:R-:W-:-:S05]  /*1080*/  R2UR UR12, R2 ;  /* 0x00000000020c72ca */ /* 0x000fca00000e0000 */
[----:B------:R-:W3:Y:S01]  /*1090*/  LDCU UR9, c[0x0][0x38c] ;  /* 0x00007180ff0977ac */ /* 0x000ee20008000800 */
[----:B------:R-:W4:Y:S01]  /*10a0*/  LDCU UR11, c[0x0][0x624] ;  /* 0x0000c480ff0b77ac */ /* 0x000f220008000800 */
[----:B--2---:R-:W-:Y:S02]  /*10b0*/  ULEA UR4, UR4, UR5, 0x18 ;  /* 0x0000000504047291 */ /* 0x004fe4000f8ec0ff */
[----:B---3--:R-:W-:Y:S02]  /*10c0*/  UIADD3 UR7, UPT, UPT, UR9, -0x1, URZ ;  /* 0xffffffff09077890 */ /* 0x008fe4000fffe0ff */
[----:B------:R-:W-:Y:S02]  /*10d0*/  UIADD3 UR5, UPT, UPT, UR4, 0x5800, URZ ;  /* 0x0000580004057890 */ /* 0x000fe4000fffe0ff */
[----:B------:R-:W-:Y:S02]  /*10e0*/  UISETP.GT.AND UP0, UPT, UR9, URZ, UPT ;  /* 0x000000ff0900728c */ /* 0x000fe4000bf04270 */
[----:B------:R-:W-:Y:S01]  /*10f0*/  USHF.R.U32.HI UR5, URZ, 0x4, UR5 ;  /* 0x00000004ff057899 */ /* 0x000fe20008011605 */
[----:B------:R-:W-:Y:S01]  /*1100*/  LDS R15, [UR4+0x118] ;  /* 0x00011804ff0f7984 */ /* 0x000fe20008000800 */
[----:B------:R-:W-:-:S02]  /*1110*/  USHF.R.S32.HI UR6, URZ, 0x1f, UR7 ;  /* 0x0000001fff067899 */ /* 0x000fc40008011407 */
[----:B------:R-:W-:Y:S02]  /*1120*/  ULOP3.LUT UR5, UR5, 0x3fc0, URZ, 0xc0, !UPT ;  /* 0x00003fc005057892 */ /* 0x000fe4000f8ec0ff */
[----:B------:R-:W-:Y:S02]  /*1130*/  ULEA.HI UR6, UR6, UR7, URZ, 0x7 ;  /* 0x0000000706067291 */ /* 0x000fe4000f8f38ff */
[----:B------:R-:W-:Y:S02]  /*1140*/  ULOP3.LUT UR5, UR5, 0x10000, URZ, 0xfc, !UPT ;  /* 0x0001000005057892 */ /* 0x000fe4000f8efcff */
[----:B------:R-:W-:-:S04]  /*1150*/  USHF.R.S32.HI UR21, URZ, 0x7, UR6 ;  /* 0x00000007ff157899 */ /* 0x000fc80008011406 */
[----:B-1----:R-:W-:Y:S01]  /*1160*/  IMAD.U32 R3, RZ, RZ, UR5 ;  /* 0x00000005ff037e24 */ /* 0x002fe2000f8e00ff */
[----:B------:R-:W-:-:S04]  /*1170*/  UIADD3 UR5, UPT, UPT, -UR9, URZ, URZ ;  /* 0x000000ff09057290 */ /* 0x000fc8000fffe1ff */
[----:B------:R-:W-:Y:S01]  /*1180*/  USHF.R.S32.HI UR5, URZ, 0x1f, UR5 ;  /* 0x0000001fff057899 */ /* 0x000fe20008011405 */
[----:B------:R-:W1:Y:S03]  /*1190*/  SHFL.IDX PT, R3, R3, RZ, 0x1f ;  /* 0x00001fff03037589 */ /* 0x000e6600000e0000 */
[----:B------:R-:W-:-:S04]  /*11a0*/  ULEA.HI UR5, UR5, -UR9, URZ, 0x7 ;  /* 0x8000000905057291 */ /* 0x000fc8000f8f38ff */
[----:B------:R-:W-:-:S04]  /*11b0*/  USHF.R.S32.HI UR5, URZ, 0x7, UR5 ;  /* 0x00000007ff057899 */ /* 0x000fc80008011405 */
[----:B------:R-:W-:Y:S02]  /*11c0*/  @!UP0 ULOP3.LUT UR21, URZ, UR5, URZ, 0x33, !UPT ;  /* 0x00000005ff158292 */ /* 0x000fe4000f8e33ff */
[----:B----4-:R-:W-:Y:S01]  /*11d0*/  UISETP.GE.AND UP0, UPT, UR12, UR11, UPT ;  /* 0x0000000b0c00728c */ /* 0x010fe2000bf06270 */
[----:B-1----:R-:W-:-:S08]  /*11e0*/  R2UR UR30, R3 ;  /* 0x00000000031e72ca */ /* 0x002fd000000e0000 */
[----:B------:R-:W-:Y:S07]  /*11f0*/  BRA.U UP0, `(.L_x_12) ;  /* 0x0000001100947547 */ /* 0x000fee000b800000 */
[----:B------:R-:W-:Y:S02]  /*1200*/  R2UR UR33, R2 ;  /* 0x00000000022172ca */ /* 0x000fe400000e0000 */
[----:B------:R-:W-:Y:S01]  /*1210*/  CS2R R12, SRZ ;  /* 0x00000000000c7805 */ /* 0x000fe2000001ff00 */
[----:B------:R-:W-:Y:S01]  /*1220*/  IMAD.MOV.U32 R14, RZ, RZ, RZ ;  /* 0x000000ffff0e7224 */ /* 0x000fe200078e00ff */
[----:B------:R-:W-:Y:S02]  /*1230*/  UIADD3 UR28, UPT, UPT, UR30, 0x100, URZ ;  /* 0x000001001e1c7890 */ /* 0x000fe4000fffe0ff */
[----:B------:R-:W-:Y:S02]  /*1240*/  UIADD3 UR26, UPT, UPT, UR30, 0x200, URZ ;  /* 0x000002001e1a7890 */ /* 0x000fe4000fffe0ff */
[----:B------:R-:W-:Y:S02]  /*1250*/  UIADD3 UR24, UPT, UPT, UR30, 0x300, URZ ;  /* 0x000003001e187890 */ /* 0x000fe4000fffe0ff */
[----:B------:R-:W-:Y:S01]  /*1260*/  UIADD3 UR22, UPT, UPT, UR30, 0x400, URZ ;  /* 0x000004001e167890 */ /* 0x000fe2000fffe0ff */
[----:B------:R-:W1:Y:S01]  /*1270*/  LDCU UR61, c[0x0][0x370] ;  /* 0x00006e00ff3d77ac */ /* 0x000e620008000800 */
[----:B------:R-:W-:Y:S01]  /*1280*/  UMOV UR5, URZ ;  /* 0x000000ff00057c82 */ /* 0x000fe20008000000 */
[----:B------:R-:W-:Y:S01]  /*1290*/  UIADD3 UR63, UPT, UPT, UR4, 0xa0, URZ ;  /* 0x000000a0043f7890 */ /* 0x000fe2000fffe0ff */
[----:B------:R-:W-:Y:S01]  /*12a0*/  UMOV UR58, 0x0 ;  /* 0x00000000003a7882 */ /* 0x000fe20000000000 */
        /* <DEDUP_REMOVED lines=25> */
[----:B------:R-:W-:-:S02]  /*1440*/  UIADD3 UR32, UPT, UPT, UR4, 0xa0, URZ ;  /* 0x000000a004207890 */ /* 0x000fc4000fffe0ff */
        /* <DEDUP_REMOVED lines=14> */
[----:B------:R-:W-:Y:S01]  /*1530*/  UIADD3 UR60, UPT, UPT, UR4, 0xc0, URZ ;  /* 0x000000c0043c7890 */ /* 0x000fe2000fffe0ff */
[----:B------:R-:W-:Y:S01]  /*1540*/  UMOV UR29, 0xc0004010 ;  /* 0xc0004010001d7882 */ /* 0x000fe20000000000 */
[----:B------:R-:W-:Y:S01]  /*1550*/  UMOV UR27, 0xc0004010 ;  /* 0xc0004010001b7882 */ /* 0x000fe20000000000 */
[----:B------:R-:W-:Y:S01]  /*1560*/  UMOV UR25, 0xc0004010 ;  /* 0xc000401000197882 */ /* 0x000fe20000000000 */
[----:B------:R-:W-:Y:S01]  /*1570*/  UMOV UR23, 0xc0004010 ;  /* 0xc000401000177882 */ /* 0x000fe20000000000 */
[----:B------:R-:W-:Y:S01]  /*1580*/  UMOV UR64, 0x0 ;  /* 0x0000000000407882 */ /* 0x000fe20000000000 */
[----:B-1----:R-:W-:-:S06]  /*1590*/  UMOV UR65, 0x8150490 ;  /* 0x0815049000417882 */ /* 0x002fcc0000000000 */
.L_x_24:
[----:B------:R-:W-:Y:S02]  /*15a0*/  SHF.L.U32 R6, R13, 0x1f, RZ ;  /* 0x0000001f0d067819 */ /* 0x000fe400000006ff */
[----:B------:R-:W-:Y:S02]  /*15b0*/  SHF.L.U32 R4, R12, 0x1f, RZ ;  /* 0x0000001f0c047819 */ /* 0x000fe400000006ff */
[----:B------:R-:W1:Y:S02]  /*15c0*/  SYNCS.PHASECHK.TRANS64.TRYWAIT P0, [UR4], R6 ;  /* 0x00000006ff0075a7 */ /* 0x000e640008001104 */
[----:B-123--:R-:W-:Y:S05]  /*15d0*/  @!P0 BRA `(.L_x_13) ;  /* 0x0000008c00a48947 */ /* 0x00efea0003800000 */
.L_x_64:
[----:B------:R-:W-:-:S09]  /*15e0*/  ULEA UR14, UR5, UR4, 0x3 ;  /* 0x00000004050e7291 */ /* 0x000fd2000f8e18ff */
[----:B------:R-:W2:Y:S02]  /*15f0*/  SYNCS.PHASECHK.TRANS64.TRYWAIT P0, [UR14+0x10], R4 ;  /* 0x00001004ff0075a7 */ /* 0x000ea4000800110e */
[----:B--2---:R-:W-:Y:S05]  /*1600*/  @!P0 BRA `(.L_x_14) ;  /* 0x0000008c00b48947 */ /* 0x004fea0003800000 */
.L_x_66:
[----:B------:R-:W-:Y:S01]  /*1610*/  UIMAD UR12, UR5, 0x5000, UR4 ;  /* 0x00005000050c78a4 */ /* 0x000fe2000f8e0204 */
[----:B-1----:R-:W-:Y:S01]  /*1620*/  IMAD.MOV.U32 R3, RZ, RZ, RZ ;  /* 0x000000ffff037224 */ /* 0x002fe200078e00ff */
[----:B------:R-:W-:Y:S01]  /*1630*/  UMOV UR16, 0x0 ;  /* 0x0000000000107882 */ /* 0x000fe20000000000 */
[----:B------:R-:W-:Y:S01]  /*1640*/  UMOV UR17, 0x8200490 ;  /* 0x0820049000117882 */ /* 0x000fe20000000000 */
[----:B------:R-:W-:Y:S02]  /*1650*/  UIADD3 UR12, UPT, UPT, UR12, 0xa800, URZ ;  /* 0x0000a8000c0c7890 */ /* 0x000fe4000fffe0ff */
[C---:B------:R-:W-:Y:S01]  /*1660*/  R2UR UR6, R3.reuse ;  /* 0x00000000030672ca */ /* 0x040fe200000e0000 */
[----:B------:R-:W-:Y:S01]  /*1670*/  UMOV UR13, 0xc0004010 ;  /* 0xc0004010000d7882 */ /* 0x000fe20000000000 */
[----:B------:R-:W-:Y:S01]  /*1680*/  USHF.R.U32.HI UR12, URZ, 0x4, UR12 ;  /* 0x00000004ff0c7899 */ /* 0x000fe2000801160c */
[----:B------:R-:W-:Y:S01]  /*1690*/  R2UR UR15, R3 ;  /* 0x00000000030f72ca */ /* 0x000fe200000e0000 */
[----:B------:R-:W-:Y:S01]  /*16a0*/  UMOV UR18, 0x0 ;  /* 0x0000000000127882 */ /* 0x000fe20000000000 */
[----:B------:R-:W-:Y:S01]  /*16b0*/  UMOV UR19, 0x8200490 ;  /* 0x0820049000137882 */ /* 0x000fe20000000000 */
[----:B------:R-:W-:Y:S01]  /*16c0*/  ULOP3.LUT UR12, UR12, 0x3fc0, URZ, 0xc0, !UPT ;  /* 0x00003fc00c0c7892 */ /* 0x000fe2000f8ec0ff */
[----:B------:R-:W-:Y:S01]  /*16d0*/  UMOV UR9, 0xc0004010 ;  /* 0xc000401000097882 */ /* 0x000fe20000000000 */
[----:B------:R-:W-:-:S02]  /*16e0*/  UIADD3 UR14, UPT, UPT, UR14, 0x58, URZ ;  /* 0x000000580e0e7890 */ /* 0x000fc4000fffe0ff */
[----:B------:R-:W-:Y:S02]  /*16f0*/  ULOP3.LUT UR12, UR12, 0x10000, URZ, 0xfc, !UPT ;  /* 0x000100000c0c7892 */ /* 0x000fe4000f8efcff */
[----:B------:R-:W-:Y:S02]  /*1700*/  UIADD3 UR5, UPT, UPT, UR5, 0x1, URZ ;  /* 0x0000000105057890 */ /* 0x000fe4000fffe0ff */
[----:B------:R-:W-:Y:S02]  /*1710*/  UIADD3 UR8, UPT, UPT, UR12, 0x100, URZ ;  /* 0x000001000c087890 */ /* 0x000fe4000fffe0ff */
[----:B------:R-:W-:Y:S01]  /*1720*/  UIADD3 UR10, UPT, UPT, UR12, 0x200, URZ ;  /* 0x000002000c0a7890 */ /* 0x000fe2000fffe0ff */
[----:B------:R-:W-:Y:S02]  /*1730*/  UMOV UR11, 0xc0004010 ;  /* 0xc0004010000b7882 */ /* 0x000fe40000000000 */
[----:B------:R1:W-:Y:S01]  /*1740*/  UTCHMMA gdesc[UR30], gdesc[UR12], tmem[UR6], tmem[UR16], idesc[UR17], !UPT ;  /* 0x00ff100c1e0075ea */ /* 0x0003e2000f800006 */
[----:B------:R-:W-:Y:S01]  /*1750*/  UMOV UR7, 0xc0004010 ;  /* 0xc000401000077882 */ /* 0x000fe20000000000 */
[----:B------:R-:W-:Y:S01]  /*1760*/  UISETP.NE.AND UP0, UPT, UR5, 0x9, UPT ;  /* 0x000000090500788c */ /* 0x000fe2000bf05270 */
[C---:B-1----:R-:W-:Y:S01]  /*1770*/  R2UR UR16, R3.reuse ;  /* 0x00000000031072ca */ /* 0x042fe200000e0000 */
[----:B------:R-:W-:Y:S01]  /*1780*/  UIADD3 UR6, UPT, UPT, UR12, 0x300, URZ ;  /* 0x000003000c067890 */ /* 0x000fe2000fffe0ff */
[----:B------:R-:W-:-:S11]  /*1790*/  R2UR UR13, R3 ;  /* 0x00000000030d72ca */ /* 0x000fd600000e0000 */
[----:B------:R1:W-:Y:S01]  /*17a0*/  UTCHMMA gdesc[UR28], gdesc[UR8], tmem[UR16], tmem[UR18], idesc[UR19], UPT ;  /* 0x00ff12081c0075ea */ /* 0x0003e2000b800010 */
[----:B------:R-:W-:Y:S01]  /*17b0*/  UTCHMMA gdesc[UR26], gdesc[UR10], tmem[UR15], tmem[UR18], idesc[UR19], UPT ;  /* 0x00ff120a1a0075ea */ /* 0x000fe2000b80000f */
[----:B------:R2:W-:Y:S01]  /*17c0*/  UTCHMMA gdesc[UR24], gdesc[UR6], tmem[UR13], tmem[UR18], idesc[UR19], UPT ;  /* 0x00ff1206180075ea */ /* 0x0005e2000b80000d */
[----:B-1----:R-:W-:Y:S01]  /*17d0*/  UIADD3 UR8, UPT, UPT, UR12, 0x400, URZ ;  /* 0x000004000c087890 */ /* 0x002fe2000fffe0ff */
[----:B------:R-:W-:Y:S01]  /*17e0*/  R2UR UR12, R3 ;  /* 0x00000000030c72ca */ /* 0x000fe200000e0000 */
[----:B--2---:R-:W-:-:S06]  /*17f0*/  USEL UR6, URZ, 0x1, UP0 ;  /* 0x00000001ff067887 */ /* 0x004fcc0008000000 */
[----:B------:R-:W-:Y:S01]  /*1800*/  LOP3.LUT R12, R12, UR6, RZ, 0x3c, !PT ;  /* 0x000000060c0c7c12 */ /* 0x000fe2000f8e3cff */
[----:B------:R-:W-:Y:S02]  /*1810*/  USEL UR6, UR5, URZ, UP0 ;  /* 0x000000ff05067287 */ /* 0x000fe40008000000 */
[----:B------:R-:W-:Y:S01]  /*1820*/  UISETP.GE.AND UP0, UPT, UR21, 0x1, UPT ;  /* 0x000000011500788c */ /* 0x000fe2000bf06270 */
[----:B------:R-:W-:Y:S02]  /*1830*/  UMOV UR5, URZ ;  /* 0x000000ff00057c82 */ /* 0x000fe40008000000 */
[----:B------:R1:W-:Y:S01]  /*1840*/  UTCHMMA gdesc[UR22], gdesc[UR8], tmem[UR12], tmem[UR18], idesc[UR19], UPT ;  /* 0x00ff1208160075ea */ /* 0x0003e2000b80000c */
[----:B------:R1:W-:Y:S01]  /*1850*/  UTCBAR [UR63], URZ ;  /* 0x000000ff3f0073e9 */ /* 0x0003e200080000ff */
[----:B------:R1:W-:Y:S04]  /*1860*/  UTCBAR [UR14], URZ ;  /* 0x000000ff0e0073e9 */ /* 0x0003e800080000ff */
[----:B------:R-:W-:Y:S05]  /*1870*/  BRA.U !UP0, `(.L_x_15) ;  /* 0x0000000508c07547 */ /* 0x000fea000b800000 */
[----:B------:R-:W-:Y:S02]  /*1880*/  CS2R R6, SRZ ;  /* 0x0000000000067805 */ /* 0x000fe4000001ff00 */
[----:B------:R-:W-:Y:S01]  /*1890*/  CS2R R4, SRZ ;  /* 0x0000000000047805 */ /* 0x000fe2000001ff00 */
[----:B------:R-:W-:Y:S01]  /*18a0*/  IMAD.MOV.U32 R3, RZ, RZ, RZ ;  /* 0x000000ffff037224 */ /* 0x000fe200078e00ff */
[----:B------:R-:W-:Y:S01]  /*18b0*/  UMOV UR5, URZ ;  /* 0x000000ff00057c82 */ /* 0x000fe20008000000 */
[----:B------:R-:W-:-:S05]  /*18c0*/  UMOV UR20, URZ ;  /* 0x000000ff00147c82 */ /* 0x000fca0008000000 */
.L_x_20:
[----:B----4-:R-:W-:Y:S01]  /*18d0*/  ULEA UR16, UR6, UR4, 0x3 ;  /* 0x0000000406107291 */ /* 0x010fe2000f8e18ff */
[----:B-1----:R-:W-:Y:S01]  /*18e0*/  SHF.L.U32 R17, R12, 0x1f, RZ ;  /* 0x0000001f0c117819 */ /* 0x002fe200000006ff */
[----:B------:R-:W-:Y:S01]  /*18f0*/  UISETP.NE.U32.AND UP0, UPT, UR5, URZ, UPT ;  /* 0x000000ff0500728c */ /* 0x000fe2000bf05070 */
[----:B------:R-:W-:Y:S06]  /*1900*/  SHF.L.U32 R11, R14, 0x1f, RZ ;  /* 0x0000001f0e0b7819 */ /* 0x000fec00000006ff */
[----:B------:R-:W2:Y:S02]  /*1910*/  SYNCS.PHASECHK.TRANS64.TRYWAIT P0, [UR16+0x10], R17 ;  /* 0x00001011ff0075a7 */ /* 0x000ea40008001110 */
[----:B--2---:R-:W-:Y:S05]  /*1920*/  @!P0 BRA `(.L_x_16) ;  /* 0x0000008c00088947 */ /* 0x004fea0003800000 */
.L_x_68:
[----:B------:R-:W3:Y:S01]  /*1930*/  SYNCS.PHASECHK.TRANS64.TRYWAIT P0, [UR4+0xa8], R11 ;  /* 0x0000a80bff0075a7 */ /* 0x000ee20008001104 */
[----:B------:R-:W-:Y:S01]  /*1940*/  UIMAD UR5, UR6, 0x5000, UR4 ;  /* 0x00005000060578a4 */ /* 0x000fe2000f8e0204 */
[----:B------:R-:W-:Y:S01]  /*1950*/  HFMA2 R9, -RZ, RZ, 0, 3.814697265625e-06 ;  /* 0x00000040ff097431 */ /* 0x000fe200000001ff */
[----:B--2---:R-:W-:Y:S02]  /*1960*/  MOV R8, 0x100 ;  /* 0x0000010000087802 */ /* 0x004fe40000000f00 */
[----:B------:R-:W-:Y:S04]  /*1970*/  UIADD3 UR5, UPT, UPT, UR5, 0xa800, URZ ;  /* 0x0000a80005057890 */ /* 0x000fe8000fffe0ff */
[----:B------:R-:W-:Y:S04]  /*1980*/  USHF.R.U32.HI UR5, URZ, 0x4, UR5 ;  /* 0x00000004ff057899 */ /* 0x000fe80008011605 */
[----:B------:R-:W-:Y:S04]  /*1990*/  ULOP3.LUT UR5, UR5, 0x3fc0, URZ, 0xc0, !UPT ;  /* 0x00003fc005057892 */ /* 0x000fe8000f8ec0ff */
[----:B------:R-:W-:Y:S01]  /*19a0*/  ULOP3.LUT UR5, UR5, 0x1000000, URZ, 0xfc, !UPT ;  /* 0x0100000005057892 */ /* 0x000fe2000f8efcff */
[----:B---3--:R-:W-:Y:S11]  /*19b0*/  @!P0 BRA `(.L_x_17) ;  /* 0x0000008c00008947 */ /* 0x008ff60003800000 */
.L_x_70:
[----:B------:R-:W-:Y:S01]  /*19c0*/  R2UR UR13, R9 ;  /* 0x00000000090d72ca */ /* 0x000fe200000e0000 */
[----:B-1----:R-:W-:Y:S01]  /*19d0*/  UIADD3 UR8, UPT, UPT, UR5, 0x20, URZ ;  /* 0x0000002005087890 */ /* 0x002fe2000fffe0ff */
[----:B------:R-:W-:Y:S01]  /*19e0*/  R2UR UR14, R8 ;  /* 0x00000000080e72ca */ /* 0x000fe200000e0000 */
[----:B------:R-:W-:Y:S01]  /*19f0*/  IMAD.MOV.U32 R9, RZ, RZ, 0x48 ;  /* 0x00000048ff097424 */ /* 0x000fe200078e00ff */
[----:B------:R-:W-:Y:S01]  /*1a00*/  UMOV UR10, UR5 ;  /* 0x00000005000a7c82 */ /* 0x000fe20008000000 */
[----:B------:R-:W-:Y:S01]  /*1a10*/  IMAD.MOV.U32 R8, RZ, RZ, 0x100 ;  /* 0x00000100ff087424 */ /* 0x000fe200078e00ff */
[----:B------:R-:W-:Y:S01]  /*1a20*/  UMOV UR11, 0xc0004010 ;  /* 0xc0004010000b7882 */ /* 0x000fe20000000000 */
[----:B------:R-:W-:Y:S01]  /*1a30*/  UMOV UR9, 0xc0004010 ;  /* 0xc000401000097882 */ /* 0x000fe20000000000 */
[----:B------:R-:W-:Y:S01]  /*1a40*/  R2UR UR12, R9 ;  /* 0x00000000090c72ca */ /* 0x000fe200000e0000 */
[----:B------:R-:W-:Y:S01]  /*1a50*/  IMAD.MOV.U32 R9, RZ, RZ, 0x50 ;  /* 0x00000050ff097424 */ /* 0x000fe200078e00ff */
[C---:B------:R-:W-:Y:S04]  /*1a60*/  R2UR UR15, R8.reuse ;  /* 0x00000000080f72ca */ /* 0x040fe800000e0000 */
[----:B------:R-:W-:Y:S01]  /*1a70*/  R2UR UR7, R9 ;  /* 0x00000000090772ca */ /* 0x000fe200000e0000 */
[----:B------:R1:W-:Y:S01]  /*1a80*/  UTCHMMA tmem[UR13], gdesc[UR10], tmem[UR14], tmem[UR58], idesc[UR59], UP0 ;  /* 0x00ff3a0a0d0079ea */ /* 0x0003e2000800000e */
[----:B------:R-:W-:Y:S07]  /*1a90*/  IMAD.MOV.U32 R9, RZ, RZ, 0x58 ;  /* 0x00000058ff097424 */ /* 0x000fee00078e00ff */
[----:B------:R3:W-:Y:S01]  /*1aa0*/  UTCHMMA tmem[UR12], gdesc[UR8], tmem[UR15], tmem[UR56], idesc[UR57], UPT ;  /* 0x00ff38080c0079ea */ /* 0x0007e2000b80000f */
[C---:B-1----:R-:W-:Y:S01]  /*1ab0*/  R2UR UR14, R8.reuse ;  /* 0x00000000080e72ca */ /* 0x042fe200000e0000 */
[----:B------:R-:W-:Y:S01]  /*1ac0*/  UIADD3 UR10, UPT, UPT, UR5, 0x40, URZ ;  /* 0x00000040050a7890 */ /* 0x000fe2000fffe0ff */
[----:B------:R-:W-:Y:S01]  /*1ad0*/  R2UR UR13, R9 ;  /* 0x00000000090d72ca */ /* 0x000fe200000e0000 */
[----:B------:R-:W-:Y:S01]  /*1ae0*/  IMAD.MOV.U32 R9, RZ, RZ, 0x60 ;  /* 0x00000060ff097424 */ /* 0x000fe200078e00ff */
[----:B---3--:R-:W-:Y:S04]  /*1af0*/  UIADD3 UR8, UPT, UPT, UR5, 0x60, URZ ;  /* 0x0000006005087890 */ /* 0x008fe8000fffe0ff */
[----:B------:R-:W-:Y:S01]  /*1b00*/  R2UR UR12, R9 ;  /* 0x00000000090c72ca */ /* 0x000fe200000e0000 */
[----:B------:R-:W-:Y:S04]  /*1b10*/  IMAD.MOV.U32 R9, RZ, RZ, 0x68 ;  /* 0x00000068ff097424 */ /* 0x000fe800078e00ff */
[----:B------:R1:W-:Y:S02]  /*1b20*/  UTCHMMA tmem[UR7], gdesc[UR10], tmem[UR14], tmem[UR54], idesc[UR55], UPT ;  /* 0x00ff360a070079ea */ /* 0x0003e4000b80000e */
[----:B------:R3:W-:Y:S01]  /*1b30*/  UTCHMMA tmem[UR13], gdesc[UR8], tmem[UR15], tmem[UR52], idesc[UR53], UPT ;  /* 0x00ff34080d0079ea */ /* 0x0007e2000b80000f */
[----:B-1----:R-:W-:Y:S01]  /*1b40*/  R2UR UR7, R9 ;  /* 0x00000000090772ca */ /* 0x002fe200000e0000 */
[----:B------:R-:W-:Y:S01]  /*1b50*/  UIADD3 UR10, UPT, UPT, UR5, 0x80, URZ ;  /* 0x00000080050a7890 */ /* 0x000fe2000fffe0ff */
[----:B------:R-:W-:Y:S01]  /*1b60*/  IMAD.MOV.U32 R9, RZ, RZ, 0x70 ;  /* 0x00000070ff097424 */ /* 0x000fe200078e00ff */
[----:B---3--:R-:W-:Y:S01]  /*1b70*/  R2UR UR13, R8 ;  /* 0x00000000080d72ca */ /* 0x008fe200000e0000 */
[----:B------:R-:W-:Y:S06]  /*1b80*/  UIADD3 UR8, UPT, UPT, UR5, 0xa0, URZ ;  /* 0x000000a005087890 */ /* 0x000fec000fffe0ff */
[----:B------:R1:W-:Y:S06]  /*1b90*/  UTCHMMA tmem[UR12], gdesc[UR10], tmem[UR14], tmem[UR50], idesc[UR51], UPT ;  /* 0x00ff320a0c0079ea */ /* 0x0003ec000b80000e */
[----:B------:R1:W-:Y:S01]  /*1ba0*/  UTCHMMA tmem[UR7], gdesc[UR8], tmem[UR13], tmem[UR48], idesc[UR49], UPT ;  /* 0x00ff3008070079ea */ /* 0x0003e2000b80000d */
[----:B------:R-:W3:Y:S02]  /*1bb0*/  SYNCS.PHASECHK.TRANS64.TRYWAIT P0, [UR4+0xb0], R11 ;  /* 0x0000b00bff0075a7 */ /* 0x000ee40008001104 */
[----:B-1-3--:R-:W-:Y:S05]  /*1bc0*/  @!P0 BRA `(.L_x_18) ;  /* 0x0000008800988947 */ /* 0x00afea0003800000 */
.L_x_72:
[----:B------:R-:W-:Y:S01]  /*1bd0*/  UIADD3 UR10, UPT, UPT, UR5, 0xc0, URZ ;  /* 0x000000c0050a7890 */ /* 0x000fe2000fffe0ff */
[----:B------:R-:W-:Y:S01]  /*1be0*/  R2UR UR7, R9 ;  /* 0x00000000090772ca */ /* 0x000fe200000e0000 */
[----:B------:R-:W-:Y:S01]  /*1bf0*/  UIADD3 UR6, UPT, UPT, UR6, 0x1, URZ ;  /* 0x0000000106067890 */ /* 0x000fe2000fffe0ff */
[----:B------:R-:W-:Y:S01]  /*1c00*/  R2UR UR14, R8 ;  /* 0x00000000080e72ca */ /* 0x000fe200000e0000 */
[----:B------:R-:W-:Y:S01]  /*1c10*/  UMOV UR11, 0xc0004010 ;  /* 0xc0004010000b7882 */ /* 0x000fe20000000000 */
[----:B------:R-:W-:Y:S01]  /*1c20*/  IMAD.MOV.U32 R9, RZ, RZ, 0x78 ;  /* 0x00000078ff097424 */ /* 0x000fe200078e00ff */
[----:B------:R-:W-:Y:S01]  /*1c30*/  UISETP.NE.AND UP0, UPT, UR6, 0x9, UPT ;  /* 0x000000090600788c */ /* 0x000fe2000bf05270 */
[----:B------:R-:W-:Y:S01]  /*1c40*/  IMAD.MOV.U32 R8, RZ, RZ, 0x100 ;  /* 0x00000100ff087424 */ /* 0x000fe200078e00ff */
[----:B------:R-:W-:Y:S02]  /*1c50*/  UIADD3 UR8, UPT, UPT, UR5, 0xe0, URZ ;  /* 0x000000e005087890 */ /* 0x000fe4000fffe0ff */
[----:B------:R-:W-:Y:S01]  /*1c60*/  USEL UR5, URZ, 0x1, UP0 ;  /* 0x00000001ff057887 */ /* 0x000fe20008000000 */
[----:B------:R-:W-:Y:S01]  /*1c70*/  R2UR UR12, R9 ;  /* 0x00000000090c72ca */ /* 0x000fe200000e0000 */
[----:B------:R-:W-:Y:S01]  /*1c80*/  USEL UR6, UR6, URZ, UP0 ;  /* 0x000000ff06067287 */ /* 0x000fe20008000000 */
[----:B------:R-:W-:Y:S01]  /*1c90*/  R2UR UR13, R8 ;  /* 0x00000000080d72ca */ /* 0x000fe200000e0000 */
[----:B------:R-:W-:Y:S02]  /*1ca0*/  UMOV UR9, 0xc0004010 ;  /* 0xc000401000097882 */ /* 0x000fe40000000000 */
[----:B------:R3:W-:Y:S01]  /*1cb0*/  UTCHMMA tmem[UR7], gdesc[UR10], tmem[UR14], tmem[UR46], idesc[UR47], UPT ;  /* 0x00ff2e0a070079ea */ /* 0x0007e2000b80000e */
[----:B------:R-:W-:Y:S01]  /*1cc0*/  ULEA UR17, UR6, UR4, 0x3 ;  /* 0x0000000406117291 */ /* 0x000fe2000f8e18ff */
[----:B------:R-:W-:Y:S05]  /*1cd0*/  LOP3.LUT R12, R12, UR5, RZ, 0x3c, !PT ;  /* 0x000000050c0c7c12 */ /* 0x000fea000f8e3cff */
[----:B--2---:R-:W-:Y:S03]  /*1ce0*/  IMAD.U32 R11, R12, -0x80000000, RZ ;  /* 0x800000000c0b7824 */ /* 0x004fe600078e00ff */
[----:B------:R2:W-:Y:S01]  /*1cf0*/  UTCHMMA tmem[UR12], gdesc[UR8], tmem[UR13], tmem[UR44], idesc[UR45], UPT ;  /* 0x00ff2c080c0079ea */ /* 0x0005e2000b80000d */
[----:B---3--:R-:W-:Y:S09]  /*1d00*/  UIADD3 UR7, UPT, UPT, UR16, 0x58, URZ ;  /* 0x0000005810077890 */ /* 0x008ff2000fffe0ff */
[----:B------:R2:W-:Y:S01]  /*1d10*/  UTCBAR [UR7], URZ ;  /* 0x000000ff070073e9 */ /* 0x0005e200080000ff */
[----:B------:R-:W3:Y:S02]  /*1d20*/  SYNCS.PHASECHK.TRANS64.TRYWAIT P0, [UR17+0x10], R11 ;  /* 0x0000100bff0075a7 */ /* 0x000ee40008001111 */
[----:B--23--:R-:W-:Y:S05]  /*1d30*/  @!P0 BRA `(.L_x_19) ;  /* 0x00000088005c8947 */ /* 0x00cfea0003800000 */
.L_x_74:
[----:B------:R-:W-:Y:S01]  /*1d40*/  UIMAD UR5, UR6, 0x5000, UR4 ;  /* 0x00005000060578a4 */ /* 0x000fe2000f8e0204 */
[----:B------:R-:W-:Y:S01]  /*1d50*/  R2UR UR7, R7 ;  /* 0x00000000070772ca */ /* 0x000fe200000e0000 */
[----:B------:R-:W-:Y:S01]  /*1d60*/  UIADD3 UR6, UPT, UPT, UR6, 0x1, URZ ;  /* 0x0000000106067890 */ /* 0x000fe2000fffe0ff */
[----:B------:R-:W-:Y:S01]  /*1d70*/  R2UR UR19, R6 ;  /* 0x00000000061372ca */ /* 0x000fe200000e0000 */
[----:B------:R-:W-:Y:S01]  /*1d80*/  UIADD3 UR5, UPT, UPT, UR5, 0xa800, URZ ;  /* 0x0000a80005057890 */ /* 0x000fe2000fffe0ff */
[----:B------:R-:W-:Y:S01]  /*1d90*/  R2UR UR18, R4 ;  /* 0x00000000041272ca */ /* 0x000fe200000e0000 */
[----:B------:R-:W-:Y:S01]  /*1da0*/  UISETP.NE.AND UP0, UPT, UR6, 0x9, UPT ;  /* 0x000000090600788c */ /* 0x000fe2000bf05270 */
[----:B------:R-:W-:Y:S01]  /*1db0*/  R2UR UR16, R3 ;  /* 0x00000000031072ca */ /* 0x000fe200000e0000 */
[----:B------:R-:W-:Y:S01]  /*1dc0*/  USHF.R.U32.HI UR5, URZ, 0x4, UR5 ;  /* 0x00000004ff057899 */ /* 0x000fe20008011605 */
[----:B------:R-:W-:Y:S01]  /*1dd0*/  LOP3.LUT R14, R14, 0x1, RZ, 0x3c, !PT ;  /* 0x000000010e0e7812 */ /* 0x000fe200078e3cff */
[----:B------:R-:W-:Y:S02]  /*1de0*/  UIADD3 UR20, UPT, UPT, UR20, 0x1, URZ ;  /* 0x0000000114147890 */ /* 0x000fe4000fffe0ff */
[----:B------:R-:W-:Y:S02]  /*1df0*/  ULOP3.LUT UR5, UR5, 0x3fc0, URZ, 0xc0, !UPT ;  /* 0x00003fc005057892 */ /* 0x000fe4000f8ec0ff */
[----:B------:R-:W-:Y:S02]  /*1e00*/  USEL UR6, UR6, URZ, UP0 ;  /* 0x000000ff06067287 */ /* 0x000fe40008000000 */
[----:B------:R-:W-:Y:S01]  /*1e10*/  ULOP3.LUT UR8, UR5, 0x10000, URZ, 0xfc, !UPT ;  /* 0x0001000005087892 */ /* 0x000fe2000f8efcff */
[----:B------:R-:W-:Y:S02]  /*1e20*/  UMOV UR9, 0xc0004010 ;  /* 0xc000401000097882 */ /* 0x000fe40000000000 */
[----:B------:R-:W-:Y:S01]  /*1e30*/  R2UR UR5, R5 ;  /* 0x00000000050572ca */ /* 0x000fe200000e0000 */
[----:B------:R-:W-:Y:S02]  /*1e40*/  UIADD3 UR14, UPT, UPT, UR8, 0x100, URZ ;  /* 0x00000100080e7890 */ /* 0x000fe4000fffe0ff */
[----:B------:R-:W-:Y:S02]  /*1e50*/  UIADD3 UR12, UPT, UPT, UR8, 0x200, URZ ;  /* 0x00000200080c7890 */ /* 0x000fe4000fffe0ff */
[----:B------:R-:W-:Y:S01]  /*1e60*/  UIADD3 UR10, UPT, UPT, UR8, 0x300, URZ ;  /* 0x00000300080a7890 */ /* 0x000fe2000fffe0ff */
[----:B------:R2:W-:Y:S01]  /*1e70*/  UTCHMMA gdesc[UR30], gdesc[UR8], tmem[UR7], tmem[UR42], idesc[UR43], !UPT ;  /* 0x00ff2a081e0075ea */ /* 0x0005e2000f800007 */
[----:B------:R-:W-:Y:S01]  /*1e80*/  UMOV UR15, 0xc0004010 ;  /* 0xc0004010000f7882 */ /* 0x000fe20000000000 */
[----:B------:R-:W-:Y:S01]  /*1e90*/  UMOV UR13, 0xc0004010 ;  /* 0xc0004010000d7882 */ /* 0x000fe20000000000 */
[----:B------:R-:W-:Y:S01]  /*1ea0*/  UMOV UR11, 0xc0004010 ;  /* 0xc0004010000b7882 */ /* 0x000fe20000000000 */
[----:B------:R-:W-:Y:S03]  /*1eb0*/  UTCHMMA gdesc[UR28], gdesc[UR14], tmem[UR19], tmem[UR40], idesc[UR41], UPT ;  /* 0x00ff280e1c0075ea */ /* 0x000fe6000b800013 */
[----:B------:R3:W-:Y:S01]  /*1ec0*/  UTCHMMA gdesc[UR26], gdesc[UR12], tmem[UR5], tmem[UR38], idesc[UR39], UPT ;  /* 0x00ff260c1a0075ea */ /* 0x0007e2000b800005 */
[----:B------:R4:W-:Y:S01]  /*1ed0*/  UTCHMMA gdesc[UR24], gdesc[UR10], tmem[UR18], tmem[UR36], idesc[UR37], UPT ;  /* 0x00ff240a180075ea */ /* 0x0009e2000b800012 */
[----:B--2---:R-:W-:Y:S02]  /*1ee0*/  UIADD3 UR8, UPT, UPT, UR8, 0x400, URZ ;  /* 0x0000040008087890 */ /* 0x004fe4000fffe0ff */
[----:B------:R-:W-:Y:S02]  /*1ef0*/  UIADD3 UR7, UPT, UPT, UR17, 0x58, URZ ;  /* 0x0000005811077890 */ /* 0x000fe4000fffe0ff */
[----:B---3--:R-:W-:Y:S02]  /*1f00*/  USEL UR5, URZ, 0x1, UP0 ;  /* 0x00000001ff057887 */ /* 0x008fe40008000000 */
[----:B------:R-:W-:Y:S03]  /*1f10*/  UISETP.NE.AND UP0, UPT, UR20, UR21, UPT ;  /* 0x000000151400728c */ /* 0x000fe6000bf05270 */
[----:B------:R4:W-:Y:S01]  /*1f20*/  UTCHMMA gdesc[UR22], gdesc[UR8], tmem[UR16], tmem[UR34], idesc[UR35], UPT ;  /* 0x00ff2208160075ea */ /* 0x0009e2000b800010 */
[----:B------:R4:W-:Y:S01]  /*1f30*/  UTCBAR [UR32], URZ ;  /* 0x000000ff200073e9 */ /* 0x0009e200080000ff */
[----:B------:R4:W-:Y:S01]  /*1f40*/  UTCBAR [UR7], URZ ;  /* 0x000000ff070073e9 */ /* 0x0009e200080000ff */
[----:B------:R-:W-:Y:S01]  /*1f50*/  LOP3.LUT R12, R12, UR5, RZ, 0x3c, !PT ;  /* 0x000000050c0c7c12 */ /* 0x000fe2000f8e3cff */
[----:B------:R-:W-:Y:S02]  /*1f60*/  UMOV UR5, 0x1 ;  /* 0x0000000100057882 */ /* 0x000fe40000000000 */
[----:B------:R-:W-:Y:S05]  /*1f70*/  BRA.U UP0, `(.L_x_20) ;  /* 0xfffffff900547547 */ /* 0x000fea000b83ffff */
.L_x_15:
[----:B----4-:R-:W-:Y:S01]  /*1f80*/  ULEA UR7, UR6, UR4, 0x3 ;  /* 0x0000000406077291 */ /* 0x010fe2000f8e18ff */
[----:B------:R-:W-:Y:S01]  /*1f90*/  SHF.L.U32 R4, R12, 0x1f, RZ ;  /* 0x0000001f0c047819 */ /* 0x000fe200000006ff */
[----:B------:R2:W-:Y:S01]  /*1fa0*/  UTCBAR [UR62], URZ ;  /* 0x000000ff3e0073e9 */ /* 0x0005e200080000ff */
[----:B------:R-:W-:Y:S01]  /*1fb0*/  UISETP.NE.U32.AND UP0, UPT, UR5, URZ, UPT ;  /* 0x000000ff0500728c */ /* 0x000fe2000bf05070 */
[----:B------:R-:W-:-:S05]  /*1fc0*/  SHF.L.U32 R6, R14, 0x1f, RZ ;  /* 0x0000001f0e067819 */ /* 0x000fca00000006ff */
[----:B------:R-:W3:Y:S02]  /*1fd0*/  SYNCS.PHASECHK.TRANS64.TRYWAIT P0, [UR7+0x10], R4 ;  /* 0x00001004ff0075a7 */ /* 0x000ee40008001107 */
[----:B--23--:R-:W-:Y:S05]  /*1fe0*/  @!P0 BRA `(.L_x_21) ;  /* 0x0000008400cc8947 */ /* 0x00cfea0003800000 */
.L_x_76:
[----:B------:R-:W3:Y:S01]  /*1ff0*/  SYNCS.PHASECHK.TRANS64.TRYWAIT P0, [UR4+0xa8], R6 ;  /* 0x0000a806ff0075a7 */ /* 0x000ee20008001104 */
[----:B------:R-:W-:Y:S01]  /*2000*/  UIMAD UR5, UR6, 0x5000, UR4 ;  /* 0x00005000060578a4 */ /* 0x000fe2000f8e0204 */
[----:B------:R-:W-:Y:S01]  /*2010*/  HFMA2 R4, -RZ, RZ, 0, 3.814697265625e-06 ;  /* 0x00000040ff047431 */ /* 0x000fe200000001ff */
[----:B--2---:R-:W-:Y:S02]  /*2020*/  MOV R3, 0x100 ;  /* 0x0000010000037802 */ /* 0x004fe40000000f00 */
[----:B------:R-:W-:-:S04]  /*2030*/  UIADD3 UR5, UPT, UPT, UR5, 0xa800, URZ ;  /* 0x0000a80005057890 */ /* 0x000fc8000fffe0ff */
[----:B------:R-:W-:-:S04]  /*2040*/  USHF.R.U32.HI UR5, URZ, 0x4, UR5 ;  /* 0x00000004ff057899 */ /* 0x000fc80008011605 */
[----:B------:R-:W-:-:S04]  /*2050*/  ULOP3.LUT UR5, UR5, 0x3fc0, URZ, 0xc0, !UPT ;  /* 0x00003fc005057892 */ /* 0x000fc8000f8ec0ff */
[----:B------:R-:W-:Y:S01]  /*2060*/  ULOP3.LUT UR5, UR5, 0x1000000, URZ, 0xfc, !UPT ;  /* 0x0100000005057892 */ /* 0x000fe2000f8efcff */
[----:B---3--:R-:W-:Y:S11]  /*2070*/  @!P0 BRA `(.L_x_22) ;  /* 0x0000008400c48947 */ /* 0x008ff60003800000 */
.L_x_78:
[----:B-1----:R-:W-:Y:S01]  /*2080*/  R2UR UR14, R4 ;  /* 0x00000000040e72ca */ /* 0x002fe200000e0000 */
[----:B------:R-:W-:Y:S01]  /*2090*/  IMAD.MOV.U32 R4, RZ, RZ, 0x48 ;  /* 0x00000048ff047424 */ /* 0x000fe200078e00ff */
[----:B------:R-:W-:Y:S01]  /*20a0*/  R2UR UR15, R3 ;  /* 0x00000000030f72ca */ /* 0x000fe200000e0000 */
[----:B------:R-:W-:Y:S01]  /*20b0*/  UMOV UR12, 0x0 ;  /* 0x00000000000c7882 */ /* 0x000fe20000000000 */
[----:B------:R-:W-:Y:S01]  /*20c0*/  UMOV UR13, 0x8150490 ;  /* 0x08150490000d7882 */ /* 0x000fe20000000000 */
[----:B------:R-:W-:Y:S01]  /*20d0*/  UMOV UR10, UR5 ;  /* 0x00000005000a7c82 */ /* 0x000fe20008000000 */
[----:B------:R-:W-:Y:S01]  /*20e0*/  UMOV UR11, 0xc0004010 ;  /* 0xc0004010000b7882 */ /* 0x000fe20000000000 */
[----:B------:R-:W-:Y:S01]  /*20f0*/  IMAD.MOV.U32 R3, RZ, RZ, 0x100 ;  /* 0x00000100ff037424 */ /* 0x000fe200078e00ff */
[----:B------:R-:W-:Y:S01]  /*2100*/  UIADD3 UR8, UPT, UPT, UR5, 0x20, URZ ;  /* 0x0000002005087890 */ /* 0x000fe2000fffe0ff */
[----:B------:R-:W-:-:S03]  /*2110*/  UMOV UR9, 0xc0004010 ;  /* 0xc000401000097882 */ /* 0x000fc60000000000 */
[----:B------:R-:W-:-:S03]  /*2120*/  R2UR UR16, R3 ;  /* 0x00000000031072ca */ /* 0x000fc600000e0000 */
[----:B------:R1:W-:Y:S02]  /*2130*/  UTCHMMA tmem[UR14], gdesc[UR10], tmem[UR15], tmem[UR12], idesc[UR13], UP0 ;  /* 0x00ff0c0a0e0079ea */ /* 0x0003e4000800000f */
[----:B-1----:R-:W-:Y:S01]  /*2140*/  R2UR UR13, R4 ;  /* 0x00000000040d72ca */ /* 0x002fe200000e0000 */
[----:B------:R-:W-:Y:S01]  /*2150*/  IMAD.MOV.U32 R4, RZ, RZ, 0x50 ;  /* 0x00000050ff047424 */ /* 0x000fe200078e00ff */
[----:B------:R-:W-:Y:S01]  /*2160*/  R2UR UR15, R3 ;  /* 0x00000000030f72ca */ /* 0x000fe200000e0000 */
[----:B------:R-:W-:-:S03]  /*2170*/  UIADD3 UR10, UPT, UPT, UR5, 0x40, URZ ;  /* 0x00000040050a7890 */ /* 0x000fc6000fffe0ff */
[----:B------:R-:W-:Y:S01]  /*2180*/  R2UR UR12, R4 ;  /* 0x00000000040c72ca */ /* 0x000fe200000e0000 */
[----:B------:R-:W-:-:S05]  /*2190*/  IMAD.MOV.U32 R4, RZ, RZ, 0x58 ;  /* 0x00000058ff047424 */ /* 0x000fca00078e00ff */
[----:B------:R-:W-:Y:S01]  /*21a0*/  R2UR UR14, R4 ;  /* 0x00000000040e72ca */ /* 0x000fe200000e0000 */
[----:B------:R1:W-:Y:S01]  /*21b0*/  UTCHMMA tmem[UR13], gdesc[UR8], tmem[UR16], tmem[UR76], idesc[UR77], UPT ;  /* 0x00ff4c080d0079ea */ /* 0x0003e2000b800010 */
[----:B------:R-:W-:-:S05]  /*21c0*/  IMAD.MOV.U32 R4, RZ, RZ, 0x60 ;  /* 0x00000060ff047424 */ /* 0x000fca00078e00ff */
[----:B------:R3:W-:Y:S01]  /*21d0*/  UTCHMMA tmem[UR12], gdesc[UR10], tmem[UR15], tmem[UR74], idesc[UR75], UPT ;  /* 0x00ff4a0a0c0079ea */ /* 0x0007e2000b80000f */
[----:B-1----:R-:W-:Y:S01]  /*21e0*/  UIADD3 UR8, UPT, UPT, UR5, 0x60, URZ ;  /* 0x0000006005087890 */ /* 0x002fe2000fffe0ff */
[----:B------:R-:W-:Y:S01]  /*21f0*/  R2UR UR13, R4 ;  /* 0x00000000040d72ca */ /* 0x000fe200000e0000 */
[----:B------:R-:W-:Y:S01]  /*2200*/  IMAD.MOV.U32 R4, RZ, RZ, 0x68 ;  /* 0x00000068ff047424 */ /* 0x000fe200078e00ff */
[----:B---3--:R-:W-:-:S04]  /*2210*/  UIADD3 UR10, UPT, UPT, UR5, 0x80, URZ ;  /* 0x00000080050a7890 */ /* 0x008fc8000fffe0ff */
[----:B------:R-:W-:Y:S02]  /*2220*/  R2UR UR12, R4 ;  /* 0x00000000040c72ca */ /* 0x000fe400000e0000 */
[----:B------:R1:W-:Y:S05]  /*2230*/  UTCHMMA tmem[UR14], gdesc[UR8], tmem[UR16], tmem[UR72], idesc[UR73], UPT ;  /* 0x00ff48080e0079ea */ /* 0x0003ea000b800010 */
[----:B------:R3:W-:Y:S01]  /*2240*/  UTCHMMA tmem[UR13], gdesc[UR10], tmem[UR15], tmem[UR70], idesc[UR71], UPT ;  /* 0x00ff460a0d0079ea */ /* 0x0007e2000b80000f */
[----:B-1----:R-:W-:Y:S01]  /*2250*/  R2UR UR14, R3 ;  /* 0x00000000030e72ca */ /* 0x002fe200000e0000 */
[----:B------:R-:W-:-:S12]  /*2260*/  UIADD3 UR8, UPT, UPT, UR5, 0xa0, URZ ;  /* 0x000000a005087890 */ /* 0x000fd8000fffe0ff */
[----:B------:R3:W-:Y:S01]  /*2270*/  UTCHMMA tmem[UR12], gdesc[UR8], tmem[UR14], tmem[UR68], idesc[UR69], UPT ;  /* 0x00ff44080c0079ea */ /* 0x0007e2000b80000e */
[----:B------:R-:W1:Y:S02]  /*2280*/  SYNCS.PHASECHK.TRANS64.TRYWAIT P0, [UR4+0xb0], R6 ;  /* 0x0000b006ff0075a7 */ /* 0x000e640008001104 */
[----:B-1-3--:R-:W-:Y:S05]  /*2290*/  @!P0 BRA `(.L_x_23) ;  /* 0x0000008400588947 */ /* 0x00afea0003800000 */
.L_x_80:
[----:B------:R-:W-:Y:S01]  /*22a0*/  IMAD.MOV.U32 R4, RZ, RZ, 0x70 ;  /* 0x00000070ff047424 */ /* 0x000fe200078e00ff */
[----:B------:R-:W-:Y:S01]  /*22b0*/  UIADD3 UR10, UPT, UPT, UR5, 0xc0, URZ ;  /* 0x000000c0050a7890 */ /* 0x000fe2000fffe0ff */
[----:B-1----:R-:W-:Y:S01]  /*22c0*/  IMAD.MOV.U32 R3, RZ, RZ, 0x100 ;  /* 0x00000100ff037424 */ /* 0x002fe200078e00ff */
[----:B------:R-:W-:Y:S01]  /*22d0*/  UIADD3 UR8, UPT, UPT, UR5, 0xe0, URZ ;  /* 0x000000e005087890 */ /* 0x000fe2000fffe0ff */
[----:B------:R-:W-:Y:S01]  /*22e0*/  LOP3.LUT R13, R13, 0x1, RZ, 0x3c, !PT ;  /* 0x000000010d0d7812 */ /* 0x000fe200078e3cff */
[----:B------:R-:W1:Y:S01]  /*22f0*/  LDCU UR5, c[0x0][0x624] ;  /* 0x0000c480ff0577ac */ /* 0x000e620008000800 */
[----:B------:R-:W-:Y:S01]  /*2300*/  R2UR UR14, R4 ;  /* 0x00000000040e72ca */ /* 0x000fe200000e0000 */
[----:B------:R-:W-:Y:S01]  /*2310*/  IMAD.MOV.U32 R4, RZ, RZ, 0x78 ;  /* 0x00000078ff047424 */ /* 0x000fe200078e00ff */
[C---:B------:R-:W-:Y:S01]  /*2320*/  R2UR UR15, R3.reuse ;  /* 0x00000000030f72ca */ /* 0x040fe200000e0000 */
[----:B------:R-:W-:Y:S01]  /*2330*/  UIADD3 UR7, UPT, UPT, UR7, 0x58, URZ ;  /* 0x0000005807077890 */ /* 0x000fe2000fffe0ff */
[----:B------:R-:W-:Y:S01]  /*2340*/  R2UR UR13, R3 ;  /* 0x00000000030d72ca */ /* 0x000fe200000e0000 */
[----:B------:R-:W-:Y:S01]  /*2350*/  UMOV UR11, 0xc0004010 ;  /* 0xc0004010000b7882 */ /* 0x000fe20000000000 */
[----:B------:R-:W-:Y:S01]  /*2360*/  R2UR UR12, R4 ;  /* 0x00000000040c72ca */ /* 0x000fe200000e0000 */
[----:B------:R-:W-:Y:S01]  /*2370*/  UMOV UR9, 0xc0004010 ;  /* 0xc000401000097882 */ /* 0x000fe20000000000 */
[----:B------:R-:W-:Y:S01]  /*2380*/  UIADD3 UR33, UPT, UPT, UR33, UR61, URZ ;  /* 0x0000003d21217290 */ /* 0x000fe2000fffe0ff */
[----:B------:R-:W-:Y:S01]  /*2390*/  LOP3.LUT R14, R14, 0x1, RZ, 0x3c, !PT ;  /* 0x000000010e0e7812 */ /* 0x000fe200078e3cff */
[----:B------:R-:W-:-:S04]  /*23a0*/  UIADD3 UR6, UPT, UPT, UR6, 0x1, URZ ;  /* 0x0000000106067890 */ /* 0x000fc8000fffe0ff */
[----:B------:R-:W-:Y:S01]  /*23b0*/  UISETP.NE.AND UP1, UPT, UR6, 0x9, UPT ;  /* 0x000000090600788c */ /* 0x000fe2000bf25270 */
[----:B------:R3:W-:Y:S01]  /*23c0*/  UTCHMMA tmem[UR14], gdesc[UR10], tmem[UR15], tmem[UR66], idesc[UR67], UPT ;  /* 0x00ff420a0e0079ea */ /* 0x0007e2000b80000f */
[----:B-1----:R-:W-:-:S03]  /*23d0*/  UISETP.GE.AND UP0, UPT, UR33, UR5, UPT ;  /* 0x000000052100728c */ /* 0x002fc6000bf06270 */
[----:B------:R3:W-:Y:S01]  /*23e0*/  UTCHMMA tmem[UR12], gdesc[UR8], tmem[UR13], tmem[UR64], idesc[UR65], UPT ;  /* 0x00ff40080c0079ea */ /* 0x0007e2000b80000d */
[----:B------:R3:W-:Y:S01]  /*23f0*/  UTCBAR [UR60], URZ ;  /* 0x000000ff3c0073e9 */ /* 0x0007e200080000ff */
[----:B------:R3:W-:Y:S01]  /*2400*/  UTCBAR [UR7], URZ ;  /* 0x000000ff070073e9 */ /* 0x0007e200080000ff */
[----:B------:R-:W-:-:S06]  /*2410*/  USEL UR5, URZ, 0x1, UP1 ;  /* 0x00000001ff057887 */ /* 0x000fcc0008800000 */
[----:B------:R-:W-:Y:S01]  /*2420*/  LOP3.LUT R12, R12, UR5, RZ, 0x3c, !PT ;  /* 0x000000050c0c7c12 */ /* 0x000fe2000f8e3cff */
[----:B------:R-:W-:Y:S01]  /*2430*/  USEL UR5, UR6, URZ, UP1 ;  /* 0x000000ff06057287 */ /* 0x000fe20008800000 */
[----:B------:R-:W-:Y:S11]  /*2440*/  BRA.U !UP0, `(.L_x_24) ;  /* 0xfffffff108547547 */ /* 0x000ff6000b83ffff */
.L_x_12:
[----:B------:R-:W1:Y:S01]  /*2450*/  S2UR UR6, SR_CgaCtaId ;  /* 0x00000000000679c3 */ /* 0x000e620000008800 */
[----:B------:R-:W-:Y:S01]  /*2460*/  ELECT P0, URZ, PT ;  /* 0x0000000000ff782f */ /* 0x000fe20003800000 */
[----:B------:R-:W-:Y:S01]  /*2470*/  IMAD.MOV.U32 R3, RZ, RZ, 0x1 ;  /* 0x00000001ff037424 */ /* 0x000fe200078e00ff */
[----:B------:R-:W-:Y:S01]  /*2480*/  UMOV UR4, 0x40 ;  /* 0x0000004000047882 */ /* 0x000fe20000000000 */
[----:B--2---:R-:W-:Y:S01]  /*2490*/  LOP3.LUT R7, R15, 0xffff, RZ, 0xc0, !PT ;  /* 0x0000ffff0f077812 */ /* 0x004fe200078ec0ff */
[----:B------:R-:W-:-:S03]  /*24a0*/  IMAD.MOV.U32 R5, RZ, RZ, 0xffff ;  /* 0x0000ffffff057424 */ /* 0x000fc600078e00ff */
[----:B------:R-:W-:Y:S01]  /*24b0*/  UVIRTCOUNT.DEALLOC.SMPOOL 0x80 ;  /* 0x000000800000784c */ /* 0x000fe20000000000 */
[----:B------:R-:W-:Y:S01]  /*24c0*/  IMAD.MOV.U32 R4, RZ, RZ, 0x1 ;  /* 0x00000001ff047424 */ /* 0x000fe200078e00ff */
[----:B------:R-:W-:-:S04]  /*24d0*/  SHF.R.U32.HI R7, RZ, 0x5, R7 ;  /* 0x00000005ff077819 */ /* 0x000fc80000011607 */
[----:B------:R-:W-:Y:S01]  /*24e0*/  SHF.L.U32 R5, R5, R7, RZ ;  /* 0x0000000705057219 */ /* 0x000fe200000006ff */
[----:B------:R-:W-:-:S05]  /*24f0*/  VIADD R6, R7, 0x10 ;  /* 0x0000001007067836 */ /* 0x000fca0000000000 */
[----:B------:R-:W-:-:S04]  /*2500*/  SHF.L.U32 R6, R4, R6, RZ ;  /* 0x0000000604067219 */ /* 0x000fc800000006ff */
[----:B------:R-:W-:Y:S01]  /*2510*/  LOP3.LUT R6, R6, R5, RZ, 0xfc, !PT ;  /* 0x0000000506067212 */ /* 0x000fe200078efcff */
[----:B-1----:R-:W-:-:S03]  /*2520*/  ULEA UR4, UR6, UR4, 0x18 ;  /* 0x0000000406047291 */ /* 0x002fc6000f8ec0ff */
[----:B------:R-:W-:-:S06]  /*2530*/  LOP3.LUT R5, R6, 0xffff, RZ, 0xc0, !PT ;  /* 0x0000ffff06057812 */ /* 0x000fcc00078ec0ff */
[----:B------:R-:W-:Y:S01]  /*2540*/  @P0 STS.U8 [UR4], R3 ;  /* 0x00000003ff000988 */ /* 0x000fe20008000004 */
[----:B------:R-:W-:Y:S06]  /*2550*/  BAR.SYNC.DEFER_BLOCKING 0x2, 0x120 ;  /* 0x0084800000007b1d */ /* 0x000fec0000010000 */
[----:B------:R-:W-:Y:S01]  /*2560*/  NOP ;  /* 0x0000000000007918 */ /* 0x000fe20000000000 */
[----:B------:R-:W-:Y:S02]  /*2570*/  UMOV UR4, 0x50 ;  /* 0x0000005000047882 */ /* 0x000fe40000000000 */
[----:B------:R-:W-:-:S09]  /*2580*/  ULEA UR6, UR6, UR4, 0x18 ;  /* 0x0000000406067291 */ /* 0x000fd2000f8ec0ff */
[----:B------:R-:W1:Y:S02]  /*2590*/  LDS R3, [UR6] ;  /* 0x00000006ff037984 */ /* 0x000e640008000800 */
[----:B-1----:R-:W-:-:S04]  /*25a0*/  LOP3.LUT R4, R6, 0xffff, R3, 0x80, !PT ;  /* 0x0000ffff06047812 */ /* 0x002fc800078e8003 */
[----:B------:R-:W-:-:S13]  /*25b0*/  ISETP.NE.AND P0, PT, R4, R5, PT ;  /* 0x000000050400720c */ /* 0x000fda0003f05270 */
[----:B------:R-:W-:Y:S05]  /*25c0*/  @P0 BRA `(.L_x_25) ;  /* 0x0000000000500947 */ /* 0x000fea0003800000 */
[----:B------:R-:W-:Y:S02]  /*25d0*/  SHF.R.U32.HI R3, RZ, 0x10, R3 ;  /* 0x00000010ff037819 */ /* 0x000fe40000011603 */
[----:B------:R-:W-:-:S04]  /*25e0*/  SHF.R.U32.HI R4, RZ, 0x10, R6 ;  /* 0x00000010ff047819 */ /* 0x000fc80000011606 */
[----:B------:R-:W-:-:S04]  /*25f0*/  LOP3.LUT R3, R3, R4, RZ, 0xc0, !PT ;  /* 0x0000000403037212 */ /* 0x000fc800078ec0ff */
[----:B------:R-:W-:-:S13]  /*2600*/  ISETP.NE.AND P0, PT, R3, R4, PT ;  /* 0x000000040300720c */ /* 0x000fda0003f05270 */
[----:B------:R-:W-:Y:S05]  /*2610*/  @P0 BRA `(.L_x_26) ;  /* 0x0000000000300947 */ /* 0x000fea0003800000 */
[----:B------:R-:W-:Y:S01]  /*2620*/  R2UR UR4, R6 ;  /* 0x00000000060472ca */ /* 0x000fe200000e0000 */
[----:B------:R-:W1:-:S12]  /*2630*/  S2R R4, SR_LANEID ;  /* 0x0000000000047919 */ /* 0x000e580000000000 */
[----:B------:R-:W-:-:S03]  /*2640*/  ULOP3.LUT UR5, URZ, UR4, URZ, 0x33, !UPT ;  /* 0x00000004ff057292 */ /* 0x000fc6000f8e33ff */
[----:B------:R-:W-:Y:S02]  /*2650*/  VOTEU.ANY UR4, UPT, PT ;  /* 0x0000000000047886 */ /* 0x000fe400038e0100 */
[----:B------:R-:W-:Y:S01]  /*2660*/  UFLO.U32 UR4, UR4 ;  /* 0x00000004000472bd */ /* 0x000fe200080e0000 */
[----:B------:R-:W-:-:S04]  /*2670*/  IMAD.U32 R3, RZ, RZ, UR5 ;  /* 0x00000005ff037e24 */ /* 0x000fc8000f8e00ff */
[----:B---3--:R-:W2:Y:S02]  /*2680*/  REDUX UR7, R3 ;  /* 0x00000000030773c4 */ /* 0x008ea40000000000 */
[----:B------:R3:W-:Y:S01]  /*2690*/  UTCATOMSWS.AND URZ, UR5 ;  /* 0x0000000500ff79e3 */ /* 0x0007e20008000000 */
[----:B-1----:R-:W-:Y:S01]  /*26a0*/  ISETP.EQ.U32.AND P0, PT, R4, UR4, PT ;  /* 0x0000000404007c0c */ /* 0x002fe2000bf02070 */
[----:B--2---:R-:W-:-:S12]  /*26b0*/  IMAD.U32 R3, RZ, RZ, UR7 ;  /* 0x00000007ff037e24 */ /* 0x004fd8000f8e00ff */
[----:B------:R3:W-:Y:S01]  /*26c0*/  @P0 ATOMS.AND RZ, [UR6], R3 ;  /* 0x00000003ffff098c */ /* 0x0007e2000a800006 */
[----:B------:R-:W-:Y:S05]  /*26d0*/  BRA `(.L_x_27) ;  /* 0x0000000000147947 */ /* 0x000fea0003800000 */
.L_x_26:
[----:B------:R-:W-:Y:S02]  /*26e0*/  MOV R4, 0x2700 ;  /* 0x0000270000047802 */ /* 0x000fe40000000f00 */
[----:B---3--:R-:W-:Y:S05]  /*26f0*/  CALL.REL.NOINC `($__internal_0_$__cuda_sm10x_tcgen05_guardrail_trap_col_being_dealloced_not_returned_by_alloc) ;  /* 0x0000008800187944 */ /* 0x008fea0003c00000 */
[----:B------:R-:W-:Y:S05]  /*2700*/  BRA `(.L_x_27) ;  /* 0x0000000000087947 */ /* 0x000fea0003800000 */
.L_x_25:
[----:B------:R-:W-:Y:S02]  /*2710*/  MOV R4, 0x2730 ;  /* 0x0000273000047802 */ /* 0x000fe40000000f00 */
[----:B---3--:R-:W-:Y:S05]  /*2720*/  CALL.REL.NOINC `($__internal_2_$__cuda_sm10x_tcgen05_guardrail_trap_unallocated_columns_being_dealloced) ;  /* 0x0000008800247944 */ /* 0x008fea0003c00000 */
.L_x_27:
[----:B------:R-:W-:Y:S01]  /*2730*/  NOP ;  /* 0x0000000000007918 */ /* 0x000fe20000000000 */
[----:B------:R-:W-:Y:S05]  /*2740*/  BRA `(.L_x_5) ;  /* 0x0000001c00d47947 */ /* 0x000fea0003800000 */
.L_x_4:
[----:B------:R-:W-:-:S13]  /*2750*/  ISETP.NE.AND P0, PT, R0, 0xe, PT ;  /* 0x0000000e0000780c */ /* 0x000fda0003f05270 */
[----:B------:R-:W-:Y:S05]  /*2760*/  @!P0 BRA `(.L_x_28) ;  /* 0x0000000000148947 */ /* 0x000fea0003800000 */
[----:B------:R-:W-:-:S13]  /*2770*/  ISETP.NE.AND P0, PT, R0, 0xf, PT ;  /* 0x0000000f0000780c */ /* 0x000fda0003f05270 */
[----:B------:R-:W-:Y:S05]  /*2780*/  @P0 BRA `(.L_x_5) ;  /* 0x0000001c00c40947 */ /* 0x000fea0003800000 */
[----:B------:R-:W-:-:S08]  /*2790*/  NOP ;  /* 0x0000000000007918 */ /* 0x000fd00000000000 */
[----:B------:R-:W1:-:S00]  /*27a0*/  USETMAXREG.DEALLOC.CTAPOOL 0x30 ;  /* 0x00000030000079c8 */ /* 0x000e4000080e0500 */
[----:B-1----:R-:W-:Y:S05]  /*27b0*/  BRA `(.L_x_3) ;  /* 0x00000068001c7947 */ /* 0x002fea0003800000 */
.L_x_28:
[----:B------:R-:W-:-:S08]  /*27c0*/  NOP ;  /* 0x0000000000007918 */ /* 0x000fd00000000000 */
[----:B------:R-:W1:-:S00]  /*27d0*/  USETMAXREG.DEALLOC.CTAPOOL 0x30 ;  /* 0x00000030000079c8 */ /* 0x000e4000080e0500 */
[----:B------:R-:W2:Y:S01]  /*27e0*/  LDCU UR4, c[0x0][0x610] ;  /* 0x0000c200ff0477ac */ /* 0x000ea20008000800 */
[----:B-1----:R-:W-:Y:S01]  /*27f0*/  R2UR UR12, R2 ;  /* 0x00000000020c72ca */ /* 0x002fe200000e0000 */
[----:B------:R-:W-:Y:S02]  /*2800*/  HFMA2 R5, -RZ, RZ, 0, 5.9604644775390625e-08 ;  /* 0x00000001ff057431 */ /* 0x000fe400000001ff */
[----:B------:R-:W-:Y:S01]  /*2810*/  IMAD.MOV.U32 R6, RZ, RZ, 0x1 ;  /* 0x00000001ff067424 */ /* 0x000fe200078e00ff */
[----:B------:R-:W1:Y:S01]  /*2820*/  LDCU.U8 UR9, c[0x0][0x614] ;  /* 0x0000c280ff0977ac */ /* 0x000e620008000000 */
[----:B------:R-:W3:Y:S01]  /*2830*/  LDCU.U8 UR6, c[0x0][0x615] ;  /* 0x0000c2a0ff0677ac */ /* 0x000ee20008000000 */
[----:B------:R-:W4:Y:S01]  /*2840*/  LDCU UR7, c[0x0][0x38c] ;  /* 0x00007180ff0777ac */ /* 0x000f220008000800 */
[----:B------:R-:W5:Y:S06]  /*2850*/  LDCU UR8, c[0x0][0x61c] ;  /* 0x0000c380ff0877ac */ /* 0x000f6c0008000800 */
[----:B--2---:R-:W-:Y:S01]  /*2860*/  UIMAD.WIDE.U32 UR4, UR12, UR4, URZ ;  /* 0x000000040c0472a5 */ /* 0x004fe2000f8e00ff */
[----:B------:R-:W2:Y:S03]  /*2870*/  LDCU UR11, c[0x0][0x624] ;  /* 0x0000c480ff0b77ac */ /* 0x000ea60008000800 */
[----:B------:R-:W-:Y:S01]  /*2880*/  UIADD3 UR4, UPT, UPT, UR12, -UR5, URZ ;  /* 0x800000050c047290 */ /* 0x000fe2000fffe0ff */
[----:B------:R-:W2:Y:S03]  /*2890*/  LDCU.U8 UR13, c[0x0][0x620] ;  /* 0x0000c400ff0d77ac */ /* 0x000ea60008000000 */
[----:B-1----:R-:W-:-:S02]  /*28a0*/  USHF.R.U32.HI UR4, URZ, UR9, UR4 ;  /* 0x00000009ff047299 */ /* 0x002fc40008011604 */
[----:B----4-:R-:W-:Y:S02]  /*28b0*/  UIADD3 UR9, UPT, UPT, UR7, -0x1, URZ ;  /* 0xffffffff07097890 */ /* 0x010fe4000fffe0ff */
[----:B------:R-:W-:Y:S02]  /*28c0*/  UIADD3 UR4, UPT, UPT, UR5, UR4, URZ ;  /* 0x0000000405047290 */ /* 0x000fe4000fffe0ff */
[----:B------:R-:W-:Y:S02]  /*28d0*/  UISETP.GT.AND UP1, UPT, UR7, URZ, UPT ;  /* 0x000000ff0700728c */ /* 0x000fe4000bf24270 */
[----:B---3--:R-:W-:Y:S02]  /*28e0*/  USHF.R.U32.HI UR10, URZ, UR6, UR4 ;  /* 0x00000006ff0a7299 */ /* 0x008fe40008011604 */
[----:B------:R-:W-:Y:S02]  /*28f0*/  UIADD3 UR6, UPT, UPT, -UR7, URZ, URZ ;  /* 0x000000ff07067290 */ /* 0x000fe4000fffe1ff */
[----:B-----5:R-:W-:-:S02]  /*2900*/  UIMAD.WIDE.U32 UR4, UR10, UR8, URZ ;  /* 0x000000080a0472a5 */ /* 0x020fc4000f8e00ff */
[----:B------:R-:W-:Y:S02]  /*2910*/  USHF.R.S32.HI UR6, URZ, 0x1f, UR6 ;  /* 0x0000001fff067899 */ /* 0x000fe40008011406 */
[----:B------:R-:W-:Y:S02]  /*2920*/  USHF.R.S32.HI UR8, URZ, 0x1f, UR9 ;  /* 0x0000001fff087899 */ /* 0x000fe40008011409 */
[----:B------:R-:W-:Y:S02]  /*2930*/  ULEA.HI UR7, UR6, -UR7, URZ, 0x7 ;  /* 0x8000000706077291 */ /* 0x000fe4000f8f38ff */
[----:B------:R-:W-:Y:S02]  /*2940*/  ULEA.HI UR8, UR8, UR9, URZ, 0x7 ;  /* 0x0000000908087291 */ /* 0x000fe4000f8f38ff */
[----:B------:R-:W-:Y:S02]  /*2950*/  USHF.R.S32.HI UR4, URZ, 0x7, UR7 ;  /* 0x00000007ff047899 */ /* 0x000fe40008011407 */
[----:B--2---:R-:W-:Y:S01]  /*2960*/  UISETP.GE.AND UP0, UPT, UR12, UR11, UPT ;  /* 0x0000000b0c00728c */ /* 0x004fe2000bf06270 */
[----:B------:R-:W-:Y:S01]  /*2970*/  UMOV UR6, UR5 ;  /* 0x0000000500067c82 */ /* 0x000fe20008000000 */
[----:B------:R-:W-:-:S02]  /*2980*/  ULEA.HI.SX32 UR7, UR8, 0x1, 0x19 ;  /* 0x0000000108077891 */ /* 0x000fc4000f8fcaff */
[----:B------:R-:W-:Y:S02]  /*2990*/  UIADD3 UR4, UPT, UPT, -UR4, URZ, URZ ;  /* 0x000000ff04047290 */ /* 0x000fe4000fffe1ff */
[----:B------:R-:W-:-:S04]  /*29a0*/  UIADD3 UR5, UPT, UPT, UR10, -UR6, URZ ;  /* 0x800000060a057290 */ /* 0x000fc8000fffe0ff */
[----:B------:R-:W-:Y:S01]  /*29b0*/  USHF.R.U32.HI UR5, URZ, UR13, UR5 ;  /* 0x0000000dff057299 */ /* 0x000fe20008011605 */
[----:B------:R-:W-:Y:S02]  /*29c0*/  @!UP1 UMOV UR7, UR4 ;  /* 0x0000000400079c82 */ /* 0x000fe40008000000 */
[----:B------:R-:W-:Y:S01]  /*29d0*/  IMAD.U32 R15, RZ, RZ, UR7 ;  /* 0x00000007ff0f7e24 */ /* 0x000fe2000f8e00ff */
[----:B------:R-:W-:-:S03]  /*29e0*/  UIADD3 UR6, UPT, UPT, UR6, UR5, URZ ;  /* 0x0000000506067290 */ /* 0x000fc6000fffe0ff */
[----:B------:R-:W-:Y:S01]  /*29f0*/  UMOV UR5, URZ ;  /* 0x000000ff00057c82 */ /* 0x000fe20008000000 */
[----:B------:R-:W-:Y:S08]  /*2a00*/  BRA.U UP0, `(.L_x_29) ;  /* 0x0000001900647547 */ /* 0x000ff0000b800000 */
[----:B------:R-:W1:Y:S01]  /*2a10*/  LDCU.U8 UR4, c[0x0][0x621] ;  /* 0x0000c420ff0477ac */ /* 0x000e620008000000 */
[----:B------:R-:W-:Y:S01]  /*2a20*/  R2UR UR9, R15 ;  /* 0x000000000f0972ca */ /* 0x000fe200000e0000 */
[----:B------:R-:W2:Y:S01]  /*2a30*/  S2UR UR7, SR_CgaCtaId ;  /* 0x00000000000779c3 */ /* 0x000ea20000008800 */
[----:B------:R-:W-:Y:S01]  /*2a40*/  R2UR UR11, R2 ;  /* 0x00000000020b72ca */ /* 0x000fe200000e0000 */
[----:B------:R-:W3:Y:S01]  /*2a50*/  LDCU UR8, c[0x0][0x618] ;  /* 0x0000c300ff0877ac */ /* 0x000ee20008000800 */
[----:B------:R-:W-:Y:S01]  /*2a60*/  MOV R5, 0x1 ;  /* 0x0000000100057802 */ /* 0x000fe20000000f00 */
[----:B------:R-:W-:Y:S01]  /*2a70*/  IMAD.MOV.U32 R6, RZ, RZ, 0x1 ;  /* 0x00000001ff067424 */ /* 0x000fe200078e00ff */
[----:B------:R-:W4:Y:S01]  /*2a80*/  LDCU UR5, c[0x0][0x60c] ;  /* 0x0000c180ff0577ac */ /* 0x000f220008000800 */
[----:B------:R-:W5:Y:S01]  /*2a90*/  LDCU UR13, c[0x0][0x370] ;  /* 0x00006e00ff0d77ac */ /* 0x000f620008000800 */
[----:B------:R-:W-:Y:S02]  /*2aa0*/  UIADD3 UR30, UPT, UPT, -UR10, URZ, URZ ;  /* 0x000000ff0a1e7290 */ /* 0x000fe4000fffe1ff */
[----:B-1----:R-:W-:-:S03]  /*2ab0*/  USHF.R.U32.HI UR4, URZ, UR4, UR6 ;  /* 0x00000004ff047299 */ /* 0x002fc60008011606 */
[----:B------:R-:W-:Y:S02]  /*2ac0*/  UIADD3 UR12, UPT, UPT, UR9, -0x1, URZ ;  /* 0xffffffff090c7890 */ /* 0x000fe4000fffe0ff */
[----:B------:R-:W-:Y:S01]  /*2ad0*/  UIADD3 UR9, UPT, UPT, UR9, 0x1fffffe, URZ ;  /* 0x01fffffe09097890 */ /* 0x000fe2000fffe0ff */
[----:B------:R-:W-:Y:S01]  /*2ae0*/  MOV R12, UR4 ;  /* 0x00000004000c7c02 */ /* 0x000fe20008000f00 */
[----:B------:R-:W-:Y:S02]  /*2af0*/  UIADD3 UR4, UPT, UPT, -UR4, URZ, URZ ;  /* 0x000000ff04047290 */ /* 0x000fe4000fffe1ff */
[----:B------:R-:W-:Y:S01]  /*2b00*/  MOV R14, UR12 ;  /* 0x0000000c000e7c02 */ /* 0x000fe20008000f00 */
[----:B----4-:R-:W-:Y:S01]  /*2b10*/  UIMAD UR30, UR5, UR30, UR11 ;  /* 0x0000001e051e72a4 */ /* 0x010fe2000f8e020b */
[----:B------:R-:W-:Y:S01]  /*2b20*/  IMAD.U32 R11, RZ, RZ, UR9 ;  /* 0x00000009ff0b7e24 */ /* 0x000fe2000f8e00ff */
[----:B---3--:R-:W-:Y:S01]  /*2b30*/  UIMAD UR4, UR8, UR4, UR10 ;  /* 0x00000004080472a4 */ /* 0x008fe2000f8e020a */
[----:B-----5:R-:W-:Y:S01]  /*2b40*/  IMAD.U32 R8, RZ, RZ, UR13 ;  /* 0x0000000dff087e24 */ /* 0x020fe2000f8e00ff */
[----:B------:R-:W-:Y:S01]  /*2b50*/  USHF.L.U32 UR5, UR12, 0x7, URZ ;  /* 0x000000070c057899 */ /* 0x000fe200080006ff */
[----:B------:R-:W-:-:S03]  /*2b60*/  UMOV UR9, 0x400 ;  /* 0x0000040000097882 */ /* 0x000fc60000000000 */
[----:B------:R-:W-:Y:S01]  /*2b70*/  MOV R10, UR4 ;  /* 0x00000004000a7c02 */ /* 0x000fe20008000f00 */
[----:B------:R-:W-:Y:S01]  /*2b80*/  UMOV UR4, UR11 ;  /* 0x0000000b00047c82 */ /* 0x000fe20008000000 */
[----:B------:R-:W-:Y:S01]  /*2b90*/  IMAD.U32 R13, RZ, RZ, UR5 ;  /* 0x00000005ff0d7e24 */ /* 0x000fe2000f8e00ff */
[----:B--2---:R-:W-:Y:S01]  /*2ba0*/  ULEA UR9, UR7, UR9, 0x18 ;  /* 0x0000000907097291 */ /* 0x004fe2000f8ec0ff */
[----:B------:R-:W-:Y:S01]  /*2bb0*/  IMAD.U32 R9, RZ, RZ, UR4 ;  /* 0x00000004ff097e24 */ /* 0x000fe2000f8e00ff */
[----:B------:R-:W-:-:S10]  /*2bc0*/  UMOV UR5, URZ ;  /* 0x000000ff00057c82 */ /* 0x000fd40008000000 */
.L_x_37:
[----:B------:R-:W-:Y:S01]  /*2bd0*/  ULEA UR4, UR5, UR9, 0x3 ;  /* 0x0000000905047291 */ /* 0x000fe2000f8e18ff */
[----:B------:R-:W-:Y:S01]  /*2be0*/  IMAD.U32 R16, R5, -0x80000000, RZ ;  /* 0x8000000005107824 */ /* 0x000fe200078e00ff */
[----:B------:R-:W1:Y:S01]  /*2bf0*/  LDCU.64 UR18, c[0x0][0x348] ;  /* 0x00006900ff1277ac */ /* 0x000e620008000a00 */
[----:B------:R-:W-:Y:S02]  /*2c00*/  R2UR UR13, R13 ;  /* 0x000000000d0d72ca */ /* 0x000fe400000e0000 */
[----:B------:R-:W-:Y:S01]  /*2c10*/  R2UR UR11, R10 ;  /* 0x000000000a0b72ca */ /* 0x000fe200000e0000 */
[----:B------:R-:W-:Y:S01]  /*2c20*/  UIMAD UR6, UR5, 0x5000, UR9 ;  /* 0x00005000050678a4 */ /* 0x000fe2000f8e0209 */
[----:B------:R-:W-:Y:S01]  /*2c30*/  R2UR UR7, R12 ;  /* 0x000000000c0772ca */ /* 0x000fe200000e0000 */
[----:B------:R-:W-:Y:S01]  /*2c40*/  UIMAD UR16, UR5, 0x5000, UR9 ;  /* 0x00005000051078a4 */ /* 0x000fe2000f8e0209 */
[----:B------:R-:W2:Y:S01]  /*2c50*/  SYNCS.PHASECHK.TRANS64.TRYWAIT P0, [UR4+0x58], R16 ;  /* 0x00005810ff0075a7 */ /* 0x000ea20008001104 */
[----:B------:R-:W-:-:S02]  /*2c60*/  UIMAD UR32, UR5, 0x5000, UR9 ;  /* 0x00005000052078a4 */ /* 0x000fc4000f8e0209 */
[----:B------:R-:W-:Y:S02]  /*2c70*/  UIMAD UR24, UR5, 0x5000, UR9 ;  /* 0x00005000051878a4 */ /* 0x000fe4000f8e0209 */
[----:B------:R-:W-:Y:S02]  /*2c80*/  UIMAD UR8, UR5, 0x5000, UR9 ;  /* 0x00005000050878a4 */ /* 0x000fe4000f8e0209 */
[----:B-1----:R-:W-:Y:S01]  /*2c90*/  UMOV UR19, UR13 ;  /* 0x0000000d00137c82 */ /* 0x002fe20008000000 */
[----:B------:R-:W-:Y:S01]  /*2ca0*/  UMOV UR34, 0x20 ;  /* 0x0000002000227882 */ /* 0x000fe20000000000 */
[----:B------:R-:W-:Y:S01]  /*2cb0*/  UMOV UR20, UR11 ;  /* 0x0000000b00147c82 */ /* 0x000fe20008000000 */
[----:B------:R-:W-:Y:S01]  /*2cc0*/  UMOV UR35, UR13 ;  /* 0x0000000d00237c82 */ /* 0x000fe20008000000 */
[----:B------:R-:W-:Y:S02]  /*2cd0*/  UIADD3 UR10, UP4, UPT, UR18, 0x100, URZ ;  /* 0x00000100120a7890 */ /* 0x000fe4000ff9e0ff */
[----:B------:R-:W-:-:S02]  /*2ce0*/  UIADD3 UR12, UP3, UPT, UR18, 0x100, URZ ;  /* 0x00000100120c7890 */ /* 0x000fc4000ff7e0ff */
[----:B------:R-:W-:Y:S02]  /*2cf0*/  UIADD3 UR14, UP2, UPT, UR18, 0x100, URZ ;  /* 0x00000100120e7890 */ /* 0x000fe4000ff5e0ff */
[----:B------:R-:W-:Y:S02]  /*2d00*/  UIADD3 UR22, UP1, UPT, UR18, 0x100, URZ ;  /* 0x0000010012167890 */ /* 0x000fe4000ff3e0ff */
[----:B------:R-:W-:Y:S01]  /*2d10*/  UIADD3 UR23, UP0, UPT, UR18, 0x100, URZ ;  /* 0x0000010012177890 */ /* 0x000fe2000ff1e0ff */
[----:B------:R-:W-:Y:S02]  /*2d20*/  UMOV UR21, UR7 ;  /* 0x0000000700157c82 */ /* 0x000fe40008000000 */
[----:B------:R-:W-:Y:S01]  /*2d30*/  UMOV UR18, 0x10 ;  /* 0x0000001000127882 */ /* 0x000fe20000000000 */
[----:B------:R-:W-:Y:S01]  /*2d40*/  UMOV UR36, UR11 ;  /* 0x0000000b00247c82 */ /* 0x000fe20008000000 */
[----:B------:R-:W-:Y:S01]  /*2d50*/  UMOV UR37, UR7 ;  /* 0x0000000700257c82 */ /* 0x000fe20008000000 */
[----:B------:R-:W-:Y:S01]  /*2d60*/  UMOV UR26, 0x30 ;  /* 0x00000030001a7882 */ /* 0x000fe20000000000 */
[----:B--2---:R-:W-:Y:S05]  /*2d70*/  @!P0 BRA `(.L_x_30) ;  /* 0x0000007800bc8947 */ /* 0x004fea0003800000 */
.L_x_82:
[----:B------:R-:W2:Y:S01]  /*2d80*/  LDCU.64 UR40, c[0x0][0x348] ;  /* 0x00006900ff2877ac */ /* 0x000ea20008000a00 */
[----:B------:R-:W-:Y:S01]  /*2d90*/  R2UR UR51, R13 ;  /* 0x000000000d3372ca */ /* 0x000fe200000e0000 */
[----:B------:R-:W-:Y:S01]  /*2da0*/  IMAD.U32 R16, R6, -0x80000000, RZ ;  /* 0x8000000006107824 */ /* 0x000fe200078e00ff */
[----:B------:R-:W-:Y:S02]  /*2db0*/  R2UR UR52, R10 ;  /* 0x000000000a3472ca */ /* 0x000fe400000e0000 */
[----:B------:R-:W-:Y:S02]  /*2dc0*/  ELECT P0, URZ, PT ;  /* 0x0000000000ff782f */ /* 0x000fe40003800000 */
[----:B------:R-:W-:Y:S01]  /*2dd0*/  R2UR UR53, R12 ;  /* 0x000000000c3572ca */ /* 0x000fe200000e0000 */
[----:B------:R-:W-:Y:S02]  /*2de0*/  UIADD3 UR48, UPT, UPT, UR6, 0xa800, URZ ;  /* 0x0000a80006307890 */ /* 0x000fe4000fffe0ff */
[----:B------:R-:W-:-:S02]  /*2df0*/  UIADD3 UR49, UPT, UPT, UR4, 0x10, URZ ;  /* 0x0000001004317890 */ /* 0x000fc4000fffe0ff */
[----:B------:R-:W-:Y:S02]  /*2e00*/  UIADD3 UR16, UPT, UPT, UR16, 0xb800, URZ ;  /* 0x0000b80010107890 */ /* 0x000fe4000fffe0ff */
[----:B------:R-:W-:Y:S01]  /*2e10*/  UIADD3 UR17, UPT, UPT, UR4, 0x10, URZ ;  /* 0x0000001004117890 */ /* 0x000fe2000fffe0ff */
[----:B------:R-:W-:Y:S01]  /*2e20*/  UMOV UR50, URZ ;  /* 0x000000ff00327c82 */ /* 0x000fe20008000000 */
[----:B------:R-:W-:Y:S01]  /*2e30*/  UMOV UR6, UR12 ;  /* 0x0000000c00067c82 */ /* 0x000fe20008000000 */
[----:B------:R-:W-:Y:S01]  /*2e40*/  UIADD3 UR32, UPT, UPT, UR32, 0xc800, URZ ;  /* 0x0000c80020207890 */ /* 0x000fe2000fffe0ff */
[----:B-1----:R-:W-:Y:S01]  /*2e50*/  @P0 IMAD.MOV.U32 R3, RZ, RZ, 0x5000 ;  /* 0x00005000ff030424 */ /* 0x002fe200078e00ff */
[----:B--2---:R-:W-:Y:S02]  /*2e60*/  UIADD3.X UR11, UPT, UPT, URZ, UR41, URZ, UP4, !UPT ;  /* 0x00000029ff0b7290 */ /* 0x004fe4000a7fe4ff */
[----:B------:R-:W-:Y:S01]  /*2e70*/  UIADD3.X UR7, UPT, UPT, URZ, UR41, URZ, UP3, !UPT ;  /* 0x00000029ff077290 */ /* 0x000fe20009ffe4ff */
[----:B------:R1:W-:Y:S01]  /*2e80*/  @P0 SYNCS.ARRIVE.TRANS64 RZ, [UR4+0x10], R3 ;  /* 0x00001003ffff09a7 */ /* 0x0003e20008000004 */
[----:B------:R-:W-:-:S02]  /*2e90*/  UIADD3.X UR13, UPT, UPT, URZ, UR41, URZ, UP2, !UPT ;  /* 0x00000029ff0d7290 */ /* 0x000fc400097fe4ff */
[----:B------:R-:W-:Y:S02]  /*2ea0*/  UIADD3 UR33, UPT, UPT, UR4, 0x10, URZ ;  /* 0x0000001004217890 */ /* 0x000fe4000fffe0ff */
[----:B------:R-:W-:Y:S01]  /*2eb0*/  UIADD3.X UR15, UPT, UPT, URZ, UR41, URZ, UP1, !UPT ;  /* 0x00000029ff0f7290 */ /* 0x000fe20008ffe4ff */
[----:B------:R2:W-:Y:S01]  /*2ec0*/  UTMALDG.4D [UR48], [UR10], desc[URZ] ;  /* 0x0000ff300a0075b4 */ /* 0x0005e20008019000 */
[----:B------:R-:W-:Y:S02]  /*2ed0*/  UIADD3 UR24, UPT, UPT, UR24, 0xd800, URZ ;  /* 0x0000d80018187890 */ /* 0x000fe4000fffe0ff */
[----:B------:R-:W-:Y:S01]  /*2ee0*/  UIADD3 UR25, UPT, UPT, UR4, 0x10, URZ ;  /* 0x0000001004197890 */ /* 0x000fe2000fffe0ff */
[----:B------:R-:W-:Y:S01]  /*2ef0*/  UMOV UR38, UR52 ;  /* 0x0000003400267c82 */ /* 0x000fe20008000000 */
[----:B------:R-:W-:Y:S01]  /*2f00*/  UMOV UR31, UR53 ;  /* 0x00000035001f7c82 */ /* 0x000fe20008000000 */
[----:B------:R-:W-:Y:S01]  /*2f10*/  UMOV UR12, UR14 ;  /* 0x0000000e000c7c82 */ /* 0x000fe20008000000 */
[----:B------:R3:W-:Y:S01]  /*2f20*/  UTMALDG.4D [UR16], [UR6], desc[URZ] ;  /* 0x0000ff10060075b4 */ /* 0x0007e20008019000 */
[----:B------:R-:W-:Y:S01]  /*2f30*/  UMOV UR27, UR51 ;  /* 0x00000033001b7c82 */ /* 0x000fe20008000000 */
[----:B------:R-:W-:Y:S01]  /*2f40*/  UMOV UR28, UR52 ;  /* 0x00000034001c7c82 */ /* 0x000fe20008000000 */
[----:B------:R-:W-:Y:S01]  /*2f50*/  UMOV UR29, UR53 ;  /* 0x00000035001d7c82 */ /* 0x000fe20008000000 */
[----:B------:R-:W-:Y:S01]  /*2f60*/  UMOV UR14, UR22 ;  /* 0x00000016000e7c82 */ /* 0x000fe20008000000 */
[----:B------:R-:W-:Y:S01]  /*2f70*/  UIADD3 UR4, UP3, UPT, UR40, 0x80, URZ ;  /* 0x0000008028047890 */ /* 0x000fe2000ff7e0ff */
[----:B------:R-:W-:Y:S01]  /*2f80*/  UMOV UR42, 0x10 ;  /* 0x00000010002a7882 */ /* 0x000fe20000000000 */
[----:B------:R-:W-:Y:S01]  /*2f90*/  UTMALDG.4D [UR32], [UR12], desc[URZ] ;  /* 0x0000ff200c0075b4 */ /* 0x000fe20008019000 */
[----:B------:R-:W-:Y:S01]  /*2fa0*/  UMOV UR44, UR38 ;  /* 0x00000026002c7c82 */ /* 0x000fe20008000000 */
[----:B------:R-:W-:Y:S01]  /*2fb0*/  UMOV UR45, UR31 ;  /* 0x0000001f002d7c82 */ /* 0x000fe20008000000 */
[----:B------:R4:W-:Y:S01]  /*2fc0*/  UTMALDG.4D [UR24], [UR14], desc[URZ] ;  /* 0x0000ff180e0075b4 */ /* 0x0009e20008019000 */
[----:B--2---:R-:W-:Y:S01]  /*2fd0*/  UMOV UR10, UR51 ;  /* 0x00000033000a7c82 */ /* 0x004fe20008000000 */
[----:B------:R-:W-:-:S02]  /*2fe0*/  USHF.L.U32 UR11, UR30, 0x7, URZ ;  /* 0x000000071e0b7899 */ /* 0x000fc400080006ff */
[----:B---3--:R-:W-:Y:S02]  /*2ff0*/  UIADD3 UR16, UPT, UPT, UR8, 0xe800, URZ ;  /* 0x0000e80008107890 */ /* 0x008fe4000fffe0ff */
[----:B------:R-:W-:Y:S01]  /*3000*/  UIADD3.X UR7, UPT, UPT, URZ, UR41, URZ, UP0, !UPT ;  /* 0x00000029ff077290 */ /* 0x000fe200087fe4ff */
[----:B------:R-:W-:Y:S01]  /*3010*/  UMOV UR18, 0x40 ;  /* 0x0000004000127882 */ /* 0x000fe20000000000 */
[----:B------:R-:W-:Y:S01]  /*3020*/  UMOV UR19, UR10 ;  /* 0x0000000a00137c82 */ /* 0x000fe20008000000 */
[----:B------:R-:W-:Y:S01]  /*3030*/  UMOV UR20, UR38 ;  /* 0x0000002600147c82 */ /* 0x000fe20008000000 */
[----:B------:R-:W-:Y:S01]  /*3040*/  UMOV UR21, UR31 ;  /* 0x0000001f00157c82 */ /* 0x000fe20008000000 */
[----:B------:R-:W-:Y:S01]  /*3050*/  UMOV UR6, UR23 ;  /* 0x0000001700067c82 */ /* 0x000fe20008000000 */
[----:B------:R-:W-:-:S03]  /*3060*/  UIADD3 UR22, UP0, UPT, UR40, 0x80, URZ ;  /* 0x0000008028167890 */ /* 0x000fc6000ff1e0ff */
[----:B------:R2:W-:Y:S01]  /*3070*/  UTMALDG.4D [UR16], [UR6], desc[URZ] ;  /* 0x0000ff10060075b4 */ /* 0x0005e20008019000 */
[----:B------:R-:W3:Y:S01]  /*3080*/  SYNCS.PHASECHK.TRANS64.TRYWAIT P0, [UR9+0x8], R16 ;  /* 0x00000810ff0075a7 */ /* 0x000ee20008001109 */
[----:B------:R-:W-:Y:S01]  /*3090*/  UIADD3 UR8, UPT, UPT, UR9, 0x5800, URZ ;  /* 0x0000580009087890 */ /* 0x000fe2000fffe0ff */
[----:B------:R-:W-:Y:S01]  /*30a0*/  UMOV UR10, URZ ;  /* 0x000000ff000a7c82 */ /* 0x000fe20008000000 */
[----:B----4-:R-:W-:Y:S01]  /*30b0*/  UIADD3 UR14, UP2, UPT, UR40, 0x80, URZ ;  /* 0x00000080280e7890 */ /* 0x010fe2000ff5e0ff */
[----:B------:R-:W-:Y:S01]  /*30c0*/  UMOV UR12, UR38 ;  /* 0x00000026000c7c82 */ /* 0x000fe20008000000 */
[----:B------:R-:W-:Y:S01]  /*30d0*/  UIADD3 UR32, UPT, UPT, UR9, 0x7800, URZ ;  /* 0x0000780009207890 */ /* 0x000fe2000fffe0ff */
[----:B------:R-:W-:Y:S01]  /*30e0*/  UMOV UR13, UR31 ;  /* 0x0000001f000d7c82 */ /* 0x000fe20008000000 */
[----:B------:R-:W-:Y:S01]  /*30f0*/  UMOV UR41, UR9 ;  /* 0x0000000900297c82 */ /* 0x000fe20008000000 */
[----:B------:R-:W-:Y:S01]  /*3100*/  UMOV UR34, 0x20 ;  /* 0x0000002000227882 */ /* 0x000fe20000000000 */
[----:B--2---:R-:W-:-:S02]  /*3110*/  UIADD3 UR6, UP4, UPT, UR40, 0x80, URZ ;  /* 0x0000008028067890 */ /* 0x004fc4000ff9e0ff */
[----:B------:R-:W-:Y:S02]  /*3120*/  UIADD3 UR20, UP1, UPT, UR40, 0x80, URZ ;  /* 0x0000008028147890 */ /* 0x000fe4000ff3e0ff */
[----:B------:R-:W-:Y:S02]  /*3130*/  UIADD3 UR17, UPT, UPT, UR5, 0x1, URZ ;  /* 0x0000000105117890 */ /* 0x000fe4000fffe0ff */
[----:B------:R-:W-:Y:S01]  /*3140*/  UIADD3 UR40, UPT, UPT, UR9, 0x6800, URZ ;  /* 0x0000680009287890 */ /* 0x000fe2000fffe0ff */
[----:B-1-3--:R-:W-:Y:S11]  /*3150*/  @!P0 BRA `(.L_x_31) ;  /* 0x0000007400e08947 */ /* 0x00aff60003800000 */
.L_x_84:
[----:B------:R-:W2:Y:S01]  /*3160*/  LDCU.64 UR46, c[0x0][0x348] ;  /* 0x00006900ff2e77ac */ /* 0x000ea20008000a00 */
[----:B------:R-:W-:Y:S02]  /*3170*/  R2UR UR31, R10 ;  /* 0x000000000a1f72ca */ /* 0x000fe400000e0000 */
[----:B------:R-:W-:Y:S02]  /*3180*/  R2UR UR30, R12 ;  /* 0x000000000c1e72ca */ /* 0x000fe400000e0000 */
[----:B------:R-:W-:Y:S02]  /*3190*/  ELECT P0, URZ, PT ;  /* 0x0000000000ff782f */ /* 0x000fe40003800000 */
[----:B------:R-:W-:Y:S01]  /*31a0*/  R2UR UR38, R13 ;  /* 0x000000000d2672ca */ /* 0x000fe200000e0000 */
[----:B------:R-:W-:Y:S01]  /*31b0*/  UMOV UR43, UR11 ;  /* 0x0000000b002b7c82 */ /* 0x000fe20008000000 */
[----:B------:R-:W-:Y:S02]  /*31c0*/  UIADD3 UR24, UPT, UPT, UR9, 0x8800, URZ ;  /* 0x0000880009187890 */ /* 0x000fe4000fffe0ff */
[----:B------:R-:W-:Y:S01]  /*31d0*/  UIADD3 UR16, UPT, UPT, UR9, 0x9800, URZ ;  /* 0x0000980009107890 */ /* 0x000fe2000fffe0ff */
[----:B------:R-:W-:Y:S01]  /*31e0*/  UMOV UR33, UR9 ;  /* 0x0000000900217c82 */ /* 0x000fe20008000000 */
[----:B------:R-:W-:Y:S01]  /*31f0*/  UMOV UR35, UR11 ;  /* 0x0000000b00237c82 */ /* 0x000fe20008000000 */
[----:B------:R-:W-:Y:S01]  /*3200*/  UMOV UR26, 0x30 ;  /* 0x00000030001a7882 */ /* 0x000fe20000000000 */
[----:B------:R-:W-:Y:S01]  /*3210*/  UMOV UR36, UR31 ;  /* 0x0000001f00247c82 */ /* 0x000fe20008000000 */
[----:B------:R-:W-:Y:S01]  /*3220*/  UMOV UR25, UR9 ;  /* 0x0000000900197c82 */ /* 0x000fe20008000000 */
[----:B------:R-:W-:Y:S01]  /*3230*/  UMOV UR37, UR30 ;  /* 0x0000001e00257c82 */ /* 0x000fe20008000000 */
[----:B-1----:R-:W-:Y:S01]  /*3240*/  @P0 IMAD.MOV.U32 R3, RZ, RZ, 0x5000 ;  /* 0x00005000ff030424 */ /* 0x002fe200078e00ff */
[----:B--2---:R-:W-:-:S02]  /*3250*/  UIADD3.X UR7, UPT, UPT, URZ, UR47, URZ, UP4, !UPT ;  /* 0x0000002fff077290 */ /* 0x004fc4000a7fe4ff */
[----:B------:R-:W-:Y:S01]  /*3260*/  UIADD3.X UR5, UPT, UPT, URZ, UR47, URZ, UP3, !UPT ;  /* 0x0000002fff057290 */ /* 0x000fe20009ffe4ff */
[----:B------:R1:W-:Y:S01]  /*3270*/  @P0 SYNCS.ARRIVE.TRANS64 RZ, [UR9], R3 ;  /* 0x00000003ffff09a7 */ /* 0x0003e20008000009 */
[----:B------:R-:W-:Y:S02]  /*3280*/  UIADD3.X UR21, UPT, UPT, URZ, UR47, URZ, UP1, !UPT ;  /* 0x0000002fff157290 */ /* 0x000fe40008ffe4ff */
[----:B------:R-:W-:Y:S02]  /*3290*/  UISETP.NE.AND UP1, UPT, UR17, 0x9, UPT ;  /* 0x000000091100788c */ /* 0x000fe4000bf25270 */
[----:B------:R-:W-:Y:S01]  /*32a0*/  UIADD3.X UR15, UPT, UPT, URZ, UR47, URZ, UP2, !UPT ;  /* 0x0000002fff0f7290 */ /* 0x000fe200097fe4ff */
[----:B------:R2:W-:Y:S01]  /*32b0*/  UTMALDG.4D [UR8], [UR6], desc[URZ] ;  /* 0x0000ff08060075b4 */ /* 0x0005e20008019000 */
[----:B------:R-:W-:Y:S01]  /*32c0*/  UMOV UR28, UR31 ;  /* 0x0000001f001c7c82 */ /* 0x000fe20008000000 */
[----:B------:R-:W-:Y:S01]  /*32d0*/  UMOV UR29, UR30 ;  /* 0x0000001e001d7c82 */ /* 0x000fe20008000000 */
[----:B------:R-:W-:Y:S01]  /*32e0*/  UMOV UR27, UR11 ;  /* 0x0000000b001b7c82 */ /* 0x000fe20008000000 */
[----:B------:R-:W-:Y:S01]  /*32f0*/  UMOV UR18, 0x40 ;  /* 0x0000004000127882 */ /* 0x000fe20000000000 */
[----:B------:R-:W-:Y:S01]  /*3300*/  UMOV UR19, UR11 ;  /* 0x0000000b00137c82 */ /* 0x000fe20008000000 */
[----:B------:R-:W-:Y:S01]  /*3310*/  UIADD3 UR23, UP4, UPT, UR46, 0x180, URZ ;  /* 0x000001802e177890 */ /* 0x000fe2000ff9e0ff */
[----:B------:R3:W-:Y:S01]  /*3320*/  UTMALDG.4D [UR40], [UR4], desc[URZ] ;  /* 0x0000ff28040075b4 */ /* 0x0007e20008019000 */
[----:B------:R4:W-:Y:S01]  /*3330*/  UTMALDG.4D [UR32], [UR14], desc[URZ] ;  /* 0x0000ff200e0075b4 */ /* 0x0009e20008019000 */
[----:B------:R5:W-:Y:S01]  /*3340*/  UTMALDG.4D [UR24], [UR20], desc[URZ] ;  /* 0x0000ff18140075b4 */ /* 0x000be20008019000 */
[----:B--2---:R-:W-:-:S02]  /*3350*/  USEL UR6, UR17, URZ, UP1 ;  /* 0x000000ff11067287 */ /* 0x004fc40008800000 */
[----:B------:R-:W-:Y:S01]  /*3360*/  UIADD3.X UR13, UPT, UPT, URZ, UR47, URZ, UP0, !UPT ;  /* 0x0000002fff0d7290 */ /* 0x000fe200087fe4ff */
[----:B------:R-:W-:Y:S01]  /*3370*/  UMOV UR17, UR9 ;  /* 0x0000000900117c82 */ /* 0x000fe20008000000 */
[----:B------:R-:W-:Y:S01]  /*3380*/  UMOV UR12, UR22 ;  /* 0x00000016000c7c82 */ /* 0x000fe20008000000 */
[----:B------:R-:W-:Y:S02]  /*3390*/  UIADD3 UR10, UP3, UPT, UR46, 0x180, URZ ;  /* 0x000001802e0a7890 */ /* 0x000fe4000ff7e0ff */
[----:B---3--:R-:W-:Y:S02]  /*33a0*/  USEL UR5, URZ, 0x1, UP1 ;  /* 0x00000001ff057887 */ /* 0x008fe40008800000 */
[----:B------:R-:W-:Y:S02]  /*33b0*/  ULEA UR4, UR6, UR9, 0x3 ;  /* 0x0000000906047291 */ /* 0x000fe4000f8e18ff */
[----:B------:R-:W-:Y:S02]  /*33c0*/  UIADD3 UR7, UP0, UPT, UR46, 0x180, URZ ;  /* 0x000001802e077890 */ /* 0x000fe4000ff1e0ff */
[----:B------:R-:W-:Y:S01]  /*33d0*/  LOP3.LUT R5, R5, UR5, RZ, 0x3c, !PT ;  /* 0x0000000505057c12 */ /* 0x000fe2000f8e3cff */
[----:B------:R-:W-:Y:S01]  /*33e0*/  UMOV UR42, URZ ;  /* 0x000000ff002a7c82 */ /* 0x000fe20008000000 */
[----:B----4-:R-:W-:Y:S01]  /*33f0*/  UIADD3 UR14, UP1, UPT, UR46, 0x180, URZ ;  /* 0x000001802e0e7890 */ /* 0x010fe2000ff3e0ff */
[----:B------:R-:W-:-:S02]  /*3400*/  UMOV UR43, UR38 ;  /* 0x00000026002b7c82 */ /* 0x000fc40008000000 */
[----:B------:R-:W-:Y:S01]  /*3410*/  IMAD.U32 R16, R5, -0x80000000, RZ ;  /* 0x8000000005107824 */ /* 0x000fe200078e00ff */
[----:B------:R-:W-:Y:S01]  /*3420*/  UMOV UR44, UR31 ;  /* 0x0000001f002c7c82 */ /* 0x000fe20008000000 */
[----:B------:R-:W-:Y:S01]  /*3430*/  UMOV UR45, UR30 ;  /* 0x0000001e002d7c82 */ /* 0x000fe20008000000 */
[----:B------:R-:W-:Y:S01]  /*3440*/  UMOV UR34, 0x20 ;  /* 0x0000002000227882 */ /* 0x000fe20000000000 */
[----:B------:R-:W-:Y:S01]  /*3450*/  UMOV UR35, UR38 ;  /* 0x0000002600237c82 */ /* 0x000fe20008000000 */
[----:B-----5:R-:W-:Y:S01]  /*3460*/  UMOV UR20, UR31 ;  /* 0x0000001f00147c82 */ /* 0x020fe20008000000 */
[----:B------:R-:W-:Y:S01]  /*3470*/  UMOV UR21, UR30 ;  /* 0x0000001e00157c82 */ /* 0x000fe20008000000 */
[----:B------:R-:W-:Y:S01]  /*3480*/  UIADD3.X UR22, UPT, UPT, URZ, UR47, URZ, UP4, !UPT ;  /* 0x0000002fff167290 */ /* 0x000fe2000a7fe4ff */
[----:B------:R2:W-:Y:S01]  /*3490*/  UTMALDG.4D [UR16], [UR12], desc[URZ] ;  /* 0x0000ff100c0075b4 */ /* 0x0005e20008019000 */
[----:B------:R-:W3:Y:S01]  /*34a0*/  SYNCS.PHASECHK.TRANS64.TRYWAIT P0, [UR4+0x58], R16 ;  /* 0x00005810ff0075a7 */ /* 0x000ee20008001104 */
[----:B------:R-:W-:Y:S01]  /*34b0*/  UMOV UR27, UR38 ;  /* 0x00000026001b7c82 */ /* 0x000fe20008000000 */
[----:B--2---:R-:W-:Y:S01]  /*34c0*/  UIADD3 UR12, UP2, UPT, UR46, 0x180, URZ ;  /* 0x000001802e0c7890 */ /* 0x004fe2000ff5e0ff */
[----:B------:R-:W-:Y:S01]  /*34d0*/  UMOV UR18, 0x10 ;  /* 0x0000001000127882 */ /* 0x000fe20000000000 */
[----:B------:R-:W-:Y:S01]  /*34e0*/  UMOV UR19, UR38 ;  /* 0x0000002600137c82 */ /* 0x000fe20008000000 */
[----:B-1-3--:R-:W-:Y:S09]  /*34f0*/  @!P0 BRA `(.L_x_32) ;  /* 0x0000007400148947 */ /* 0x00aff20003800000 */
.L_x_86:
[----:B------:R-:W2:Y:S01]  /*3500*/  LDCU.64 UR30, c[0x0][0x348] ;  /* 0x00006900ff1e77ac */ /* 0x000ea20008000a00 */
[----:B------:R-:W-:Y:S02]  /*3510*/  R2UR UR8, R15 ;  /* 0x000000000f0872ca */ /* 0x000fe400000e0000 */
[----:B------:R-:W-:Y:S02]  /*3520*/  LOP3.LUT R6, R6, 0x1, RZ, 0x3c, !PT ;  /* 0x0000000106067812 */ /* 0x000fe400078e3cff */
[----:B------:R-:W-:Y:S01]  /*3530*/  ELECT P0, URZ, PT ;  /* 0x0000000000ff782f */ /* 0x000fe20003800000 */
[----:B------:R-:W-:Y:S02]  /*3540*/  ULOP3.LUT UR23, UR23, UR22, URZ, 0x3c, !UPT ;  /* 0x0000001617177292 */ /* 0x000fe4000f8e3cff */
[----:B------:R-:W-:Y:S02]  /*3550*/  UIMAD UR40, UR6, 0x5000, UR9 ;  /* 0x00005000062878a4 */ /* 0x000fe4000f8e0209 */
[----:B------:R-:W-:-:S02]  /*3560*/  ULOP3.LUT UR22, UR23, UR22, URZ, 0x3c, !UPT ;  /* 0x0000001617167292 */ /* 0x000fc4000f8e3cff */
[----:B------:R-:W-:Y:S02]  /*3570*/  UIMAD UR16, UR6, 0x5000, UR9 ;  /* 0x00005000061078a4 */ /* 0x000fe4000f8e0209 */
[----:B------:R-:W-:Y:S02]  /*3580*/  UIADD3 UR40, UPT, UPT, UR40, 0xa800, URZ ;  /* 0x0000a80028287890 */ /* 0x000fe4000fffe0ff */
[----:B------:R-:W-:Y:S02]  /*3590*/  UIADD3 UR41, UPT, UPT, UR4, 0x10, URZ ;  /* 0x0000001004297890 */ /* 0x000fe4000fffe0ff */
[----:B-1----:R-:W-:Y:S01]  /*35a0*/  @P0 IMAD.MOV.U32 R3, RZ, RZ, 0x5000 ;  /* 0x00005000ff030424 */ /* 0x002fe200078e00ff */
[----:B------:R-:W-:Y:S02]  /*35b0*/  ULOP3.LUT UR23, UR23, UR22, URZ, 0x3c, !UPT ;  /* 0x0000001617177292 */ /* 0x000fe4000f8e3cff */
[----:B--2---:R-:W-:Y:S01]  /*35c0*/  UIADD3.X UR11, UPT, UPT, URZ, UR31, URZ, UP3, !UPT ;  /* 0x0000001fff0b7290 */ /* 0x004fe20009ffe4ff */
[----:B------:R1:W-:Y:S01]  /*35d0*/  @P0 SYNCS.ARRIVE.TRANS64 RZ, [UR4+0x10], R3 ;  /* 0x00001003ffff09a7 */ /* 0x0003e20008000004 */
[----:B------:R-:W-:-:S02]  /*35e0*/  UIADD3 UR16, UPT, UPT, UR16, 0xb800, URZ ;  /* 0x0000b80010107890 */ /* 0x000fc4000fffe0ff */
[----:B------:R-:W-:Y:S02]  /*35f0*/  UIADD3 UR17, UPT, UPT, UR4, 0x10, URZ ;  /* 0x0000001004117890 */ /* 0x000fe4000fffe0ff */
[----:B------:R-:W-:Y:S01]  /*3600*/  UIMAD UR32, UR6, 0x5000, UR9 ;  /* 0x00005000062078a4 */ /* 0x000fe2000f8e0209 */
[----:B------:R-:W-:Y:S01]  /*3610*/  UTMALDG.4D [UR40], [UR22], desc[URZ] ;  /* 0x0000ff28160075b4 */ /* 0x000fe20008019000 */
[----:B------:R-:W-:Y:S02]  /*3620*/  UIMAD UR24, UR6, 0x5000, UR9 ;  /* 0x00005000061878a4 */ /* 0x000fe4000f8e0209 */
[----:B------:R-:W-:Y:S02]  /*3630*/  UIMAD UR5, UR6, 0x5000, UR9 ;  /* 0x00005000060578a4 */ /* 0x000fe4000f8e0209 */
[----:B------:R-:W-:Y:S02]  /*3640*/  UIADD3.X UR13, UPT, UPT, URZ, UR31, URZ, UP2, !UPT ;  /* 0x0000001fff0d7290 */ /* 0x000fe400097fe4ff */
[----:B------:R-:W-:Y:S01]  /*3650*/  UIADD3 UR32, UPT, UPT, UR32, 0xc800, URZ ;  /* 0x0000c80020207890 */ /* 0x000fe2000fffe0ff */
[----:B------:R2:W-:Y:S01]  /*3660*/  UTMALDG.4D [UR16], [UR10], desc[URZ] ;  /* 0x0000ff100a0075b4 */ /* 0x0005e20008019000 */
[----:B------:R-:W-:-:S02]  /*3670*/  UIADD3 UR33, UPT, UPT, UR4, 0x10, URZ ;  /* 0x0000001004217890 */ /* 0x000fc4000fffe0ff */
[----:B------:R-:W-:Y:S02]  /*3680*/  UIADD3.X UR15, UPT, UPT, URZ, UR31, URZ, UP1, !UPT ;  /* 0x0000001fff0f7290 */ /* 0x000fe40008ffe4ff */
[----:B------:R-:W-:Y:S02]  /*3690*/  UIADD3 UR24, UPT, UPT, UR24, 0xd800, URZ ;  /* 0x0000d80018187890 */ /* 0x000fe4000fffe0ff */
[----:B------:R-:W-:-:S03]  /*36a0*/  UIADD3 UR25, UPT, UPT, UR4, 0x10, URZ ;  /* 0x0000001004197890 */ /* 0x000fc6000fffe0ff */
[----:B------:R-:W-:Y:S01]  /*36b0*/  UTMALDG.4D [UR32], [UR12], desc[URZ] ;  /* 0x0000ff200c0075b4 */ /* 0x000fe20008019000 */
[----:B------:R-:W-:-:S05]  /*36c0*/  UMOV UR4, UR7 ;  /* 0x0000000700047c82 */ /* 0x000fca0008000000 */
[----:B------:R-:W-:Y:S01]  /*36d0*/  UTMALDG.4D [UR24], [UR14], desc[URZ] ;  /* 0x0000ff180e0075b4 */ /* 0x000fe20008019000 */
[----:B--2---:R-:W-:Y:S01]  /*36e0*/  R2UR UR19, R13 ;  /* 0x000000000d1372ca */ /* 0x004fe200000e0000 */
[----:B------:R-:W-:Y:S01]  /*36f0*/  UIADD3 UR16, UPT, UPT, UR5, 0xe800, URZ ;  /* 0x0000e80005107890 */ /* 0x000fe2000fffe0ff */
[----:B------:R-:W-:Y:S01]  /*3700*/  R2UR UR20, R10 ;  /* 0x000000000a1472ca */ /* 0x000fe200000e0000 */
[----:B------:R-:W-:Y:S01]  /*3710*/  UIADD3.X UR5, UPT, UPT, URZ, UR31, URZ, UP0, !UPT ;  /* 0x0000001fff057290 */ /* 0x000fe200087fe4ff */
[----:B------:R-:W-:Y:S01]  /*3720*/  R2UR UR21, R12 ;  /* 0x000000000c1572ca */ /* 0x000fe200000e0000 */
[----:B------:R-:W-:-:S12]  /*3730*/  UMOV UR18, 0x40 ;  /* 0x0000004000127882 */ /* 0x000fd80000000000 */
[----:B------:R2:W-:Y:S02]  /*3740*/  UTMALDG.4D [UR16], [UR4], desc[URZ] ;  /* 0x0000ff10040075b4 */ /* 0x0005e40008019000 */
[----:B--2---:R-:W-:-:S04]  /*3750*/  UIADD3 UR5, UPT, UPT, UR6, 0x1, URZ ;  /* 0x0000000106057890 */ /* 0x004fc8000fffe0ff */
[----:B------:R-:W-:-:S04]  /*3760*/  UISETP.NE.AND UP0, UPT, UR5, 0x9, UPT ;  /* 0x000000090500788c */ /* 0x000fc8000bf05270 */
[----:B------:R-:W-:Y:S02]  /*3770*/  USEL UR5, UR5, URZ, UP0 ;  /* 0x000000ff05057287 */ /* 0x000fe40008000000 */
[----:B------:R-:W-:Y:S02]  /*3780*/  USEL UR4, URZ, 0x1, UP0 ;  /* 0x00000001ff047887 */ /* 0x000fe40008000000 */
[----:B------:R-:W-:-:S04]  /*3790*/  UISETP.GE.AND UP0, UPT, UR8, 0x2, UPT ;  /* 0x000000020800788c */ /* 0x000fc8000bf06270 */
[----:B------:R-:W-:-:S05]  /*37a0*/  LOP3.LUT R5, R5, UR4, RZ, 0x3c, !PT ;  /* 0x0000000405057c12 */ /* 0x000fca000f8e3cff */
[----:B-1----:R-:W-:Y:S05]  /*37b0*/  BRA.U !UP0, `(.L_x_33) ;  /* 0x0000000908787547 */ /* 0x002fea000b800000 */
[----:B------:R-:W1:Y:S01]  /*37c0*/  LDCU.64 UR6, c[0x0][0x348] ;  /* 0x00006900ff0677ac */ /* 0x000e620008000a00 */
[----:B------:R-:W-:Y:S01]  /*37d0*/  HFMA2 R3, -RZ, RZ, 0, 32 ;  /* 0x00005000ff037431 */ /* 0x000fe200000001ff */
[----:B------:R-:W-:Y:S01]  /*37e0*/  UMOV UR10, URZ ;  /* 0x000000ff000a7c82 */ /* 0x000fe20008000000 */
[----:B------:R-:W-:Y:S01]  /*37f0*/  UMOV UR74, 0x20 ;  /* 0x00000020004a7882 */ /* 0x000fe20000000000 */
[----:B------:R-:W-:Y:S01]  /*3800*/  UMOV UR66, 0x30 ;  /* 0x0000003000427882 */ /* 0x000fe20000000000 */
[----:B------:R-:W-:Y:S01]  /*3810*/  UMOV UR58, 0x40 ;  /* 0x00000040003a7882 */ /* 0x000fe20000000000 */
[----:B------:R-:W-:Y:S01]  /*3820*/  UMOV UR50, URZ ;  /* 0x000000ff00327c82 */ /* 0x000fe20008000000 */
[----:B------:R-:W-:Y:S01]  /*3830*/  UMOV UR42, 0x10 ;  /* 0x00000010002a7882 */ /* 0x000fe20000000000 */
[----:B------:R-:W-:Y:S01]  /*3840*/  UMOV UR34, 0x20 ;  /* 0x0000002000227882 */ /* 0x000fe20000000000 */
[----:B------:R-:W-:Y:S01]  /*3850*/  UMOV UR26, 0x30 ;  /* 0x00000030001a7882 */ /* 0x000fe20000000000 */
[----:B------:R-:W-:Y:S01]  /*3860*/  UMOV UR18, 0x40 ;  /* 0x0000004000127882 */ /* 0x000fe20000000000 */
[----:B-1----:R-:W-:-:S02]  /*3870*/  UIADD3 UR12, UP2, UPT, UR6, 0x100, URZ ;  /* 0x00000100060c7890 */ /* 0x002fc4000ff5e0ff */
[----:B------:R-:W-:Y:S02]  /*3880*/  UIADD3 UR70, UP1, UPT, UR6, 0x100, URZ ;  /* 0x0000010006467890 */ /* 0x000fe4000ff3e0ff */
[----:B------:R-:W-:Y:S02]  /*3890*/  UIADD3 UR62, UP0, UPT, UR6, 0x100, URZ ;  /* 0x00000100063e7890 */ /* 0x000fe4000ff1e0ff */
[----:B------:R-:W-:Y:S01]  /*38a0*/  UIADD3.X UR13, UPT, UPT, URZ, UR7, URZ, UP2, !UPT ;  /* 0x00000007ff0d7290 */ /* 0x000fe200097fe4ff */
[----:B------:R-:W-:Y:S01]  /*38b0*/  MOV R22, UR12 ;  /* 0x0000000c00167c02 */ /* 0x000fe20008000f00 */
[----:B------:R-:W-:Y:S02]  /*38c0*/  UIADD3.X UR71, UPT, UPT, URZ, UR7, URZ, UP1, !UPT ;  /* 0x00000007ff477290 */ /* 0x000fe40008ffe4ff */
[----:B------:R-:W-:Y:S02]  /*38d0*/  UIADD3.X UR63, UPT, UPT, URZ, UR7, URZ, UP0, !UPT ;  /* 0x00000007ff3f7290 */ /* 0x000fe400087fe4ff */
[----:B------:R-:W-:Y:S01]  /*38e0*/  UIADD3 UR54, UP6, UPT, UR6, 0x100, URZ ;  /* 0x0000010006367890 */ /* 0x000fe2000ffde0ff */
[----:B------:R-:W-:Y:S01]  /*38f0*/  MOV R23, UR13 ;  /* 0x0000000d00177c02 */ /* 0x000fe20008000f00 */
[----:B------:R-:W-:-:S02]  /*3900*/  UIADD3 UR46, UP5, UPT, UR6, 0x100, URZ ;  /* 0x00000100062e7890 */ /* 0x000fc4000ffbe0ff */
[----:B------:R-:W-:Y:S02]  /*3910*/  UIADD3 UR38, UP4, UPT, UR6, 0x180, URZ ;  /* 0x0000018006267890 */ /* 0x000fe4000ff9e0ff */
[----:B------:R-:W-:Y:S02]  /*3920*/  UIADD3 UR30, UP3, UPT, UR6, 0x180, URZ ;  /* 0x00000180061e7890 */ /* 0x000fe4000ff7e0ff */
[----:B------:R-:W-:Y:S02]  /*3930*/  UIADD3 UR22, UP2, UPT, UR6, 0x180, URZ ;  /* 0x0000018006167890 */ /* 0x000fe4000ff5e0ff */
[----:B------:R-:W-:Y:S02]  /*3940*/  UIADD3 UR14, UP1, UPT, UR6, 0x180, URZ ;  /* 0x00000180060e7890 */ /* 0x000fe4000ff3e0ff */
[----:B------:R-:W-:Y:S02]  /*3950*/  UIADD3 UR12, UP0, UPT, UR6, 0x180, URZ ;  /* 0x00000180060c7890 */ /* 0x000fe4000ff1e0ff */
[----:B------:R-:W-:-:S02]  /*3960*/  UIADD3.X UR55, UPT, UPT, URZ, UR7, URZ, UP6, !UPT ;  /* 0x00000007ff377290 */ /* 0x000fc4000b7fe4ff */
[----:B------:R-:W-:Y:S02]  /*3970*/  UIADD3.X UR47, UPT, UPT, URZ, UR7, URZ, UP5, !UPT ;  /* 0x00000007ff2f7290 */ /* 0x000fe4000affe4ff */
[----:B------:R-:W-:Y:S02]  /*3980*/  UIADD3.X UR39, UPT, UPT, URZ, UR7, URZ, UP4, !UPT ;  /* 0x00000007ff277290 */ /* 0x000fe4000a7fe4ff */
[----:B------:R-:W-:Y:S02]  /*3990*/  UIADD3.X UR31, UPT, UPT, URZ, UR7, URZ, UP3, !UPT ;  /* 0x00000007ff1f7290 */ /* 0x000fe40009ffe4ff */
[----:B------:R-:W-:Y:S02]  /*39a0*/  UIADD3.X UR23, UPT, UPT, URZ, UR7, URZ, UP2, !UPT ;  /* 0x00000007ff177290 */ /* 0x000fe400097fe4ff */
[----:B------:R-:W-:Y:S02]  /*39b0*/  UIADD3.X UR15, UPT, UPT, URZ, UR7, URZ, UP1, !UPT ;  /* 0x00000007ff0f7290 */ /* 0x000fe40008ffe4ff */
[----:B------:R-:W-:-:S12]  /*39c0*/  UIADD3.X UR13, UPT, UPT, URZ, UR7, URZ, UP0, !UPT ;  /* 0x00000007ff0d7290 */ /* 0x000fd800087fe4ff */
.L_x_36:
[----:B------:R-:W-:Y:S01]  /*39d0*/  ULEA UR4, UR5, UR9, 0x3 ;  /* 0x0000000905047291 */ /* 0x000fe2000f8e18ff */
[----:B-1----:R-:W-:Y:S01]  /*39e0*/  IMAD.U32 R19, R5, -0x80000000, RZ ;  /* 0x8000000005137824 */ /* 0x002fe200078e00ff */
[----:B------:R-:W-:Y:S01]  /*39f0*/  R2UR UR6, R11 ;  /* 0x000000000b0672ca */ /* 0x000fe200000e0000 */
[----:B------:R-:W-:Y:S01]  /*3a00*/  UIMAD UR7, UR5, 0x5000, UR9 ;  /* 0x00005000050778a4 */ /* 0x000fe2000f8e0209 */
[----:B------:R-:W-:Y:S01]  /*3a10*/  R2UR UR16, R10 ;  /* 0x000000000a1072ca */ /* 0x000fe200000e0000 */
[----:B------:R-:W-:Y:S01]  /*3a20*/  UIMAD UR8, UR5, 0x5000, UR9 ;  /* 0x00005000050878a4 */ /* 0x000fe2000f8e0209 */
[----:B------:R-:W-:Y:S01]  /*3a30*/  R2UR UR11, R12 ;  /* 0x000000000c0b72ca */ /* 0x000fe200000e0000 */
[----:B------:R-:W-:Y:S02]  /*3a40*/  UIMAD UR72, UR5, 0x5000, UR9 ;  /* 0x00005000054878a4 */ /* 0x000fe4000f8e0209 */
[----:B------:R-:W1:Y:S01]  /*3a50*/  SYNCS.PHASECHK.TRANS64.TRYWAIT P0, [UR4+0x58], R19 ;  /* 0x00005813ff0075a7 */ /* 0x000e620008001104 */
[----:B------:R-:W-:-:S02]  /*3a60*/  UIMAD UR64, UR5, 0x5000, UR9 ;  /* 0x00005000054078a4 */ /* 0x000fc4000f8e0209 */
[----:B------:R-:W-:Y:S02]  /*3a70*/  UIMAD UR56, UR5, 0x5000, UR9 ;  /* 0x00005000053878a4 */ /* 0x000fe4000f8e0209 */
[----:B------:R-:W-:Y:S02]  /*3a80*/  UIADD3 UR5, UPT, UPT, UR5, 0x1, URZ ;  /* 0x0000000105057890 */ /* 0x000fe4000fffe0ff */
[----:B------:R-:W-:Y:S01]  /*3a90*/  UIADD3 UR6, UPT, UPT, UR6, -UR10, URZ ;  /* 0x8000000a06067290 */ /* 0x000fe2000fffe0ff */
[----:B------:R-:W-:Y:S01]  /*3aa0*/  IMAD.U32 R17, RZ, RZ, UR16 ;  /* 0x00000010ff117e24 */ /* 0x000fe2000f8e00ff */
[----:B------:R-:W-:Y:S01]  /*3ab0*/  UMOV UR76, UR16 ;  /* 0x00000010004c7c82 */ /* 0x000fe20008000000 */
[----:B------:R-:W-:Y:S01]  /*3ac0*/  MOV R16, UR11 ;  /* 0x0000000b00107c02 */ /* 0x000fe20008000f00 */
[----:B------:R-:W-:Y:S01]  /*3ad0*/  IMAD.U32 R7, RZ, RZ, UR16 ;  /* 0x00000010ff077e24 */ /* 0x000fe2000f8e00ff */
[----:B------:R-:W-:Y:S01]  /*3ae0*/  MOV R4, UR11 ;  /* 0x0000000b00047c02 */ /* 0x000fe20008000f00 */
[----:B------:R-:W-:Y:S01]  /*3af0*/  UMOV UR77, UR11 ;  /* 0x0000000b004d7c82 */ /* 0x000fe20008000000 */
[----:B------:R-:W-:Y:S01]  /*3b00*/  UMOV UR68, UR16 ;  /* 0x0000001000447c82 */ /* 0x000fe20008000000 */
[----:B------:R-:W-:Y:S01]  /*3b10*/  UMOV UR69, UR11 ;  /* 0x0000000b00457c82 */ /* 0x000fe20008000000 */
[----:B------:R-:W-:Y:S01]  /*3b20*/  UMOV UR60, UR16 ;  /* 0x00000010003c7c82 */ /* 0x000fe20008000000 */
[----:B------:R-:W-:Y:S01]  /*3b30*/  UMOV UR61, UR11 ;  /* 0x0000000b003d7c82 */ /* 0x000fe20008000000 */
[----:B-1----:R-:W-:Y:S05]  /*3b40*/  @!P0 BRA `(.L_x_34) ;  /* 0x0000006c009c8947 */ /* 0x002fea0003800000 */
.L_x_88:
[----:B------:R-:W-:Y:S02]  /*3b50*/  ELECT P0, URZ, PT ;  /* 0x0000000000ff782f */ /* 0x000fe40003800000 */
[----:B------:R-:W-:Y:S01]  /*3b60*/  R2UR UR21, R4 ;  /* 0x00000000041572ca */ /* 0x000fe200000e0000 */
[----:B------:R-:W-:Y:S01]  /*3b70*/  UISETP.NE.AND UP0, UPT, UR5, 0x9, UPT ;  /* 0x000000090500788c */ /* 0x000fe2000bf05270 */
[----:B------:R-:W-:Y:S01]  /*3b80*/  R2UR UR32, R22 ;  /* 0x00000000162072ca */ /* 0x000fe200000e0000 */
[----:B------:R-:W-:Y:S01]  /*3b90*/  USHF.L.U32 UR27, UR6, 0x7, URZ ;  /* 0x00000007061b7899 */ /* 0x000fe200080006ff */
[----:B------:R-:W-:Y:S01]  /*3ba0*/  R2UR UR33, R23 ;  /* 0x00000000172172ca */ /* 0x000fe200000e0000 */
[----:B------:R-:W-:Y:S01]  /*3bb0*/  USEL UR6, URZ, 0x1, UP0 ;  /* 0x00000001ff067887 */ /* 0x000fe20008000000 */
[----:B------:R-:W-:Y:S01]  /*3bc0*/  R2UR UR28, R17 ;  /* 0x00000000111c72ca */ /* 0x000fe200000e0000 */
[----:B------:R-:W-:Y:S01]  /*3bd0*/  UIADD3 UR24, UPT, UPT, UR7, 0xa800, URZ ;  /* 0x0000a80007187890 */ /* 0x000fe2000fffe0ff */
[----:B------:R-:W-:Y:S01]  /*3be0*/  R2UR UR29, R16 ;  /* 0x00000000101d72ca */ /* 0x000fe200000e0000 */
[----:B------:R-:W-:Y:S01]  /*3bf0*/  UIADD3 UR25, UPT, UPT, UR4, 0x10, URZ ;  /* 0x0000001004197890 */ /* 0x000fe2000fffe0ff */
[----:B------:R-:W-:Y:S01]  /*3c00*/  R2UR UR20, R7 ;  /* 0x00000000071472ca */ /* 0x000fe200000e0000 */
[----:B------:R-:W-:Y:S01]  /*3c10*/  UIADD3 UR17, UPT, UPT, UR4, 0x10, URZ ;  /* 0x0000001004117890 */ /* 0x000fe2000fffe0ff */
[----:B------:R-:W-:Y:S01]  /*3c20*/  @P0 IMAD.MOV.U32 R4, RZ, RZ, 0x5000 ;  /* 0x00005000ff040424 */ /* 0x000fe200078e00ff */
[----:B------:R-:W-:Y:S01]  /*3c30*/  UIADD3 UR73, UPT, UPT, UR4, 0x10, URZ ;  /* 0x0000001004497890 */ /* 0x000fe2000fffe0ff */
[----:B------:R-:W-:Y:S01]  /*3c40*/  MOV.SPILL R19, UR26 ;  /* 0x0000001a00137c02 */ /* 0x000fe20009000f00 */
[----:B------:R-:W-:Y:S01]  /*3c50*/  UIADD3 UR65, UPT, UPT, UR4, 0x10, URZ ;  /* 0x0000001004417890 */ /* 0x000fe2000fffe0ff */
[----:B------:R2:W-:Y:S01]  /*3c60*/  @P0 SYNCS.ARRIVE.TRANS64 RZ, [UR4+0x10], R4 ;  /* 0x00001004ffff09a7 */ /* 0x0005e20008000004 */
[----:B------:R-:W-:Y:S01]  /*3c70*/  UIADD3 UR57, UPT, UPT, UR4, 0x10, URZ ;  /* 0x0000001004397890 */ /* 0x000fe2000fffe0ff */
[----:B------:R-:W-:Y:S01]  /*3c80*/  MOV.SPILL R16, UR18 ;  /* 0x0000001200107c02 */ /* 0x000fe20009000f00 */
[----:B------:R-:W-:Y:S01]  /*3c90*/  UIADD3 UR16, UPT, UPT, UR8, 0xb800, URZ ;  /* 0x0000b80008107890 */ /* 0x000fe2000fffe0ff */
[----:B-1----:R-:W-:Y:S01]  /*3ca0*/  MOV.SPILL R21, UR31 ;  /* 0x0000001f00157c02 */ /* 0x002fe20009000f00 */
[----:B------:R-:W-:Y:S01]  /*3cb0*/  USEL UR4, UR5, URZ, UP0 ;  /* 0x000000ff05047287 */ /* 0x000fe20008000000 */
[----:B------:R-:W-:Y:S01]  /*3cc0*/  MOV.SPILL R20, UR30 ;  /* 0x0000001e00147c02 */ /* 0x000fe20009000f00 */
[----:B------:R-:W-:Y:S01]  /*3cd0*/  UIADD3 UR72, UPT, UPT, UR72, 0xc800, URZ ;  /* 0x0000c80048487890 */ /* 0x000fe2000fffe0ff */
[----:B------:R-:W-:Y:S01]  /*3ce0*/  MOV.SPILL R18, UR23 ;  /* 0x0000001700127c02 */ /* 0x000fe20009000f00 */
[----:B------:R-:W-:Y:S01]  /*3cf0*/  UIADD3 UR64, UPT, UPT, UR64, 0xd800, URZ ;  /* 0x0000d80040407890 */ /* 0x000fe2000fffe0ff */
[----:B------:R-:W-:Y:S01]  /*3d00*/  MOV.SPILL R17, UR22 ;  /* 0x0000001600117c02 */ /* 0x000fe20009000f00 */
[----:B------:R-:W-:Y:S01]  /*3d10*/  UIADD3 UR56, UPT, UPT, UR56, 0xe800, URZ ;  /* 0x0000e80038387890 */ /* 0x000fe2000fffe0ff */
[----:B------:R-:W-:Y:S01]  /*3d20*/  IMAD.U32 R7, RZ, RZ, UR27 ;  /* 0x0000001bff077e24 */ /* 0x000fe2000f8e00ff */
[----:B------:R-:W-:Y:S01]  /*3d30*/  ULEA UR5, UR4, UR9, 0x3 ;  /* 0x0000000904057291 */ /* 0x000fe2000f8e18ff */
[----:B------:R-:W-:Y:S01]  /*3d40*/  R2UR.FILL UR31, R21 ;  /* 0x00000000151f72ca */ /* 0x000fe200004e0000 */
[----:B------:R-:W-:Y:S01]  /*3d50*/  UMOV UR26, URZ ;  /* 0x000000ff001a7c82 */ /* 0x000fe20008000000 */
[----:B------:R-:W-:Y:S01]  /*3d60*/  UMOV UR18, 0x10 ;  /* 0x0000001000127882 */ /* 0x000fe20000000000 */
[----:B------:R-:W-:Y:S01]  /*3d70*/  UMOV UR19, UR27 ;  /* 0x0000001b00137c82 */ /* 0x000fe20008000000 */
[----:B------:R-:W-:Y:S01]  /*3d80*/  UMOV UR75, UR27 ;  /* 0x0000001b004b7c82 */ /* 0x000fe20008000000 */
[----:B------:R1:W-:Y:S01]  /*3d90*/  UTMALDG.4D [UR24], [UR32], desc[URZ] ;  /* 0x0000ff18200075b4 */ /* 0x0003e20008019000 */
[----:B------:R-:W-:Y:S01]  /*3da0*/  UMOV UR67, UR27 ;  /* 0x0000001b00437c82 */ /* 0x000fe20008000000 */
[----:B------:R-:W-:Y:S01]  /*3db0*/  UMOV UR59, UR27 ;  /* 0x0000001b003b7c82 */ /* 0x000fe20008000000 */
[----:B------:R-:W-:-:S02]  /*3dc0*/  R2UR.FILL UR30, R20 ;  /* 0x00000000141e72ca */ /* 0x000fc400004e0000 */
[----:B--2---:R-:W-:Y:S02]  /*3dd0*/  LOP3.LUT R4, R5, UR6, RZ, 0x3c, !PT ;  /* 0x0000000605047c12 */ /* 0x004fe4000f8e3cff */
[----:B------:R-:W-:Y:S01]  /*3de0*/  R2UR.FILL UR23, R18 ;  /* 0x00000000121772ca */ /* 0x000fe200004e0000 */
[----:B------:R2:W-:Y:S01]  /*3df0*/  UTMALDG.4D [UR16], [UR70], desc[URZ] ;  /* 0x0000ff10460075b4 */ /* 0x0005e20008019000 */
[----:B------:R-:W-:Y:S01]  /*3e00*/  R2UR.FILL UR22, R17 ;  /* 0x00000000111672ca */ /* 0x000fe200004e0000 */
[----:B------:R-:W-:Y:S01]  /*3e10*/  IMAD.U32 R5, R4, -0x80000000, RZ ;  /* 0x8000000004057824 */ /* 0x000fe200078e00ff */
[----:B------:R3:W-:Y:S01]  /*3e20*/  UTMALDG.4D [UR72], [UR62], desc[URZ] ;  /* 0x0000ff483e0075b4 */ /* 0x0007e20008019000 */
[----:B------:R3:W-:Y:S01]  /*3e30*/  UTMALDG.4D [UR64], [UR54], desc[URZ] ;  /* 0x0000ff40360075b4 */ /* 0x0007e20008019000 */
[----:B------:R3:W-:Y:S01]  /*3e40*/  UTMALDG.4D [UR56], [UR46], desc[URZ] ;  /* 0x0000ff382e0075b4 */ /* 0x0007e20008019000 */
[----:B------:R-:W4:Y:S01]  /*3e50*/  SYNCS.PHASECHK.TRANS64.TRYWAIT P0, [UR5+0x58], R5 ;  /* 0x00005805ff0075a7 */ /* 0x000f220008001105 */
[----:B-1----:R-:W-:-:S02]  /*3e60*/  R2UR.FILL UR26, R19 ;  /* 0x00000000131a72ca */ /* 0x002fc400004e0000 */
[----:B--2---:R-:W-:Y:S01]  /*3e70*/  R2UR.FILL UR18, R16 ;  /* 0x00000000101272ca */ /* 0x004fe200004e0000 */
[----:B---34-:R-:W-:-:S14]  /*3e80*/  @!P0 BRA `(.L_x_35) ;  /* 0x0000006800ec8947 */ /* 0x018fdc0003800000 */
.L_x_90:
[----:B------:R-:W-:Y:S02]  /*3e90*/  R2UR UR11, R7 ;  /* 0x00000000070b72ca */ /* 0x000fe400000e0000 */
[----:B------:R-:W-:Y:S02]  /*3ea0*/  ELECT P0, URZ, PT ;  /* 0x0000000000ff782f */ /* 0x000fe40003800000 */
[----:B------:R-:W-:Y:S01]  /*3eb0*/  R2UR UR8, R10 ;  /* 0x000000000a0872ca */ /* 0x000fe200000e0000 */
[----:B------:R-:W-:Y:S01]  /*3ec0*/  UIMAD UR48, UR4, 0x5000, UR9 ;  /* 0x00005000043078a4 */ /* 0x000fe2000f8e0209 */
[----:B------:R-:W-:Y:S01]  /*3ed0*/  R2UR UR7, R12 ;  /* 0x000000000c0772ca */ /* 0x000fe200000e0000 */
[----:B------:R-:W-:Y:S01]  /*3ee0*/  UIMAD UR40, UR4, 0x5000, UR9 ;  /* 0x00005000042878a4 */ /* 0x000fe2000f8e0209 */
[----:B------:R-:W-:Y:S01]  /*3ef0*/  R2UR UR6, R14 ;  /* 0x000000000e0672ca */ /* 0x000fe200000e0000 */
[----:B------:R-:W-:Y:S02]  /*3f00*/  UIMAD UR32, UR4, 0x5000, UR9 ;  /* 0x00005000042078a4 */ /* 0x000fe4000f8e0209 */
[----:B------:R-:W-:-:S02]  /*3f10*/  UIMAD UR24, UR4, 0x5000, UR9 ;  /* 0x00005000041878a4 */ /* 0x000fc4000f8e0209 */
[----:B------:R-:W-:Y:S02]  /*3f20*/  UIMAD UR16, UR4, 0x5000, UR9 ;  /* 0x00005000041078a4 */ /* 0x000fe4000f8e0209 */
[----:B------:R-:W-:Y:S01]  /*3f30*/  UIADD3 UR49, UPT, UPT, UR5, 0x10, URZ ;  /* 0x0000001005317890 */ /* 0x000fe2000fffe0ff */
[----:B------:R2:W-:Y:S01]  /*3f40*/  @P0 SYNCS.ARRIVE.TRANS64 RZ, [UR5+0x10], R3 ;  /* 0x00001003ffff09a7 */ /* 0x0005e20008000005 */
[----:B------:R-:W-:Y:S02]  /*3f50*/  UIADD3 UR48, UPT, UPT, UR48, 0xa800, URZ ;  /* 0x0000a80030307890 */ /* 0x000fe4000fffe0ff */
[----:B------:R-:W-:Y:S02]  /*3f60*/  UIADD3 UR41, UPT, UPT, UR5, 0x10, URZ ;  /* 0x0000001005297890 */ /* 0x000fe4000fffe0ff */
[----:B------:R-:W-:Y:S02]  /*3f70*/  UIADD3 UR40, UPT, UPT, UR40, 0xb800, URZ ;  /* 0x0000b80028287890 */ /* 0x000fe4000fffe0ff */
[----:B------:R-:W-:-:S02]  /*3f80*/  UIADD3 UR33, UPT, UPT, UR5, 0x10, URZ ;  /* 0x0000001005217890 */ /* 0x000fc4000fffe0ff */
[----:B------:R-:W-:Y:S02]  /*3f90*/  UIADD3 UR32, UPT, UPT, UR32, 0xc800, URZ ;  /* 0x0000c80020207890 */ /* 0x000fe4000fffe0ff */
[----:B------:R-:W-:Y:S02]  /*3fa0*/  UIADD3 UR25, UPT, UPT, UR5, 0x10, URZ ;  /* 0x0000001005197890 */ /* 0x000fe4000fffe0ff */
[----:B------:R-:W-:Y:S02]  /*3fb0*/  UIADD3 UR24, UPT, UPT, UR24, 0xd800, URZ ;  /* 0x0000d80018187890 */ /* 0x000fe4000fffe0ff */
[----:B------:R-:W-:Y:S02]  /*3fc0*/  UIADD3 UR17, UPT, UPT, UR5, 0x10, URZ ;  /* 0x0000001005117890 */ /* 0x000fe4000fffe0ff */
[----:B------:R-:W-:Y:S01]  /*3fd0*/  UIADD3 UR16, UPT, UPT, UR16, 0xe800, URZ ;  /* 0x0000e80010107890 */ /* 0x000fe2000fffe0ff */
[----:B------:R-:W-:Y:S01]  /*3fe0*/  UMOV UR51, UR11 ;  /* 0x0000000b00337c82 */ /* 0x000fe20008000000 */
        /* <DEDUP_REMOVED lines=13> */
[----:B------:R-:W-:Y:S01]  /*40c0*/  UMOV UR20, UR8 ;  /* 0x0000000800147c82 */ /* 0x000fe20008000000 */
[----:B------:R-:W-:Y:S01]  /*40d0*/  UMOV UR21, UR7 ;  /* 0x0000000700157c82 */ /* 0x000fe20008000000 */
[----:B------:R-:W-:Y:S01]  /*40e0*/  UIADD3 UR4, UPT, UPT, UR4, 0x1, URZ ;  /* 0x0000000104047890 */ /* 0x000fe2000fffe0ff */
[----:B------:R2:W-:Y:S01]  /*40f0*/  UTMALDG.4D [UR40], [UR30], desc[URZ] ;  /* 0x0000ff281e0075b4 */ /* 0x0005e20008019000 */
[----:B------:R-:W-:-:S02]  /*4100*/  UIADD3 UR10, UPT, UPT, UR10, 0x1, URZ ;  /* 0x000000010a0a7890 */ /* 0x000fc4000fffe0ff */
[----:B------:R-:W-:-:S04]  /*4110*/  UISETP.NE.AND UP0, UPT, UR4, 0x9, UPT ;  /* 0x000000090400788c */ /* 0x000fc8000bf05270 */
[----:B------:R-:W-:Y:S01]  /*4120*/  USEL UR5, UR4, URZ, UP0 ;  /* 0x000000ff04057287 */ /* 0x000fe20008000000 */
[----:B------:R2:W-:Y:S01]  /*4130*/  UTMALDG.4D [UR32], [UR22], desc[URZ] ;  /* 0x0000ff20160075b4 */ /* 0x0005e20008019000 */
[----:B------:R-:W-:Y:S02]  /*4140*/  USEL UR4, URZ, 0x1, UP0 ;  /* 0x00000001ff047887 */ /* 0x000fe40008000000 */
[----:B------:R-:W-:-:S04]  /*4150*/  UISETP.NE.AND UP0, UPT, UR10, UR6, UPT ;  /* 0x000000060a00728c */ /* 0x000fc8000bf05270 */
[----:B------:R-:W-:Y:S01]  /*4160*/  LOP3.LUT R5, R4, UR4, RZ, 0x3c, !PT ;  /* 0x0000000404057c12 */ /* 0x000fe2000f8e3cff */
[----:B------:R2:W-:Y:S01]  /*4170*/  UTMALDG.4D [UR24], [UR14], desc[URZ] ;  /* 0x0000ff180e0075b4 */ /* 0x0005e20008019000 */
[----:B------:R2:W-:Y:S03]  /*4180*/  UTMALDG.4D [UR16], [UR12], desc[URZ] ;  /* 0x0000ff100c0075b4 */ /* 0x0005e60008019000 */
[----:B--2---:R-:W-:Y:S05]  /*4190*/  BRA.U UP0, `(.L_x_36) ;  /* 0xfffffff9000c7547 */ /* 0x004fea000b83ffff */
.L_x_33:
[----:B------:R-:W2:Y:S01]  /*41a0*/  LDCU UR6, c[0x0][0x610] ;  /* 0x0000c200ff0677ac */ /* 0x000ea20008000800 */
[----:B------:R-:W-:Y:S02]  /*41b0*/  R2UR UR4, R8 ;  /* 0x00000000080472ca */ /* 0x000fe400000e0000 */
[----:B------:R-:W-:Y:S01]  /*41c0*/  R2UR UR12, R9 ;  /* 0x00000000090c72ca */ /* 0x000fe200000e0000 */
[----:B------:R-:W3:Y:S01]  /*41d0*/  LDCU.U8 UR13, c[0x0][0x614] ;  /* 0x0000c280ff0d77ac */ /* 0x000ee20008000000 */
[----:B------:R-:W4:Y:S01]  /*41e0*/  LDCU.U8 UR8, c[0x0][0x615] ;  /* 0x0000c2a0ff0877ac */ /* 0x000f220008000000 */
[----:B------:R-:W5:Y:S10]  /*41f0*/  LDCU.64 UR10, c[0x0][0x618] ;  /* 0x0000c300ff0a77ac */ /* 0x000f740008000a00 */
[----:B------:R-:W-:Y:S01]  /*4200*/  UIADD3 UR12, UPT, UPT, UR4, UR12, URZ ;  /* 0x0000000c040c7290 */ /* 0x000fe2000fffe0ff */
[----:B------:R-:W1:Y:S03]  /*4210*/  LDCU.U8 UR14, c[0x0][0x620] ;  /* 0x0000c400ff0e77ac */ /* 0x000e660008000000 */
[----:B--2---:R-:W-:-:S02]  /*4220*/  UIMAD.WIDE.U32 UR6, UR12, UR6, URZ ;  /* 0x000000060c0672a5 */ /* 0x004fc4000f8e00ff */
[----:B------:R-:W-:Y:S01]  /*4230*/  IMAD.U32 R9, RZ, RZ, UR12 ;  /* 0x0000000cff097e24 */ /* 0x000fe2000f8e00ff */
[----:B------:R-:W2:Y:S04]  /*4240*/  LDCU UR30, c[0x0][0x60c] ;  /* 0x0000c180ff1e77ac */ /* 0x000ea80008000800 */
[----:B------:R-:W-:Y:S02]  /*4250*/  UMOV UR6, UR7 ;  /* 0x0000000700067c82 */ /* 0x000fe40008000000 */
[----:B------:R-:W-:-:S04]  /*4260*/  UIADD3 UR4, UPT, UPT, UR12, -UR6, URZ ;  /* 0x800000060c047290 */ /* 0x000fc8000fffe0ff */
[----:B---3--:R-:W-:Y:S01]  /*4270*/  USHF.R.U32.HI UR4, URZ, UR13, UR4 ;  /* 0x0000000dff047299 */ /* 0x008fe20008011604 */
[----:B------:R-:W3:Y:S03]  /*4280*/  LDCU.U8 UR13, c[0x0][0x621] ;  /* 0x0000c420ff0d77ac */ /* 0x000ee60008000000 */
[----:B------:R-:W-:-:S04]  /*4290*/  UIADD3 UR4, UPT, UPT, UR6, UR4, URZ ;  /* 0x0000000406047290 */ /* 0x000fc8000fffe0ff */
[----:B----4-:R-:W-:Y:S01]  /*42a0*/  USHF.R.U32.HI UR4, URZ, UR8, UR4 ;  /* 0x00000008ff047299 */ /* 0x010fe20008011604 */
[----:B------:R-:W4:Y:S03]  /*42b0*/  LDCU UR8, c[0x0][0x624] ;  /* 0x0000c480ff0877ac */ /* 0x000f260008000800 */
[----:B-----5:R-:W-:-:S07]  /*42c0*/  UIMAD.WIDE.U32 UR6, UR4, UR11, URZ ;  /* 0x0000000b040672a5 */ /* 0x020fce000f8e00ff */
[----:B------:R-:W-:Y:S02]  /*42d0*/  UMOV UR6, UR7 ;  /* 0x0000000700067c82 */ /* 0x000fe40008000000 */
[----:B------:R-:W-:-:S04]  /*42e0*/  UIADD3 UR7, UPT, UPT, UR4, -UR6, URZ ;  /* 0x8000000604077290 */ /* 0x000fc8000fffe0ff */
[----:B-1----:R-:W-:Y:S02]  /*42f0*/  USHF.R.U32.HI UR7, URZ, UR14, UR7 ;  /* 0x0000000eff077299 */ /* 0x002fe40008011607 */
[----:B----4-:R-:W-:Y:S02]  /*4300*/  UISETP.GE.AND UP0, UPT, UR12, UR8, UPT ;  /* 0x000000080c00728c */ /* 0x010fe4000bf06270 */
[----:B------:R-:W-:Y:S02]  /*4310*/  UIADD3 UR6, UPT, UPT, UR6, UR7, URZ ;  /* 0x0000000706067290 */ /* 0x000fe4000fffe0ff */
[----:B------:R-:W-:Y:S02]  /*4320*/  UIADD3 UR7, UPT, UPT, -UR4, URZ, URZ ;  /* 0x000000ff04077290 */ /* 0x000fe4000fffe1ff */
[----:B---3--:R-:W-:Y:S02]  /*4330*/  USHF.R.U32.HI UR11, URZ, UR13, UR6 ;  /* 0x0000000dff0b7299 */ /* 0x008fe40008011606 */
[----:B--2---:R-:W-:-:S02]  /*4340*/  UIMAD UR30, UR30, UR7, UR12 ;  /* 0x000000071e1e72a4 */ /* 0x004fc4000f8e020c */
[----:B------:R-:W-:Y:S02]  /*4350*/  UIADD3 UR6, UPT, UPT, -UR11, URZ, URZ ;  /* 0x000000ff0b067290 */ /* 0x000fe4000fffe1ff */
[----:B------:R-:W-:Y:S02]  /*4360*/  MOV R12, UR11 ;  /* 0x0000000b000c7c02 */ /* 0x000fe40008000f00 */
[----:B------:R-:W-:-:S06]  /*4370*/  UIMAD UR4, UR10, UR6, UR4 ;  /* 0x000000060a0472a4 */ /* 0x000fcc000f8e0204 */
[----:B------:R-:W-:Y:S01]  /*4380*/  IMAD.U32 R10, RZ, RZ, UR4 ;  /* 0x00000004ff0a7e24 */ /* 0x000fe2000f8e00ff */
[----:B------:R-:W-:Y:S06]  /*4390*/  BRA.U !UP0, `(.L_x_37) ;  /* 0xffffffe9080c7547 */ /* 0x000fec000b83ffff */
.L_x_29:
[----:B------:R-:W-:Y:S02]  /*43a0*/  UIADD3 UR4, UPT, UPT, UR5, 0x2, URZ ;  /* 0x0000000205047890 */ /* 0x000fe4000fffe0ff */
[----:B------:R-:W-:-:S04]  /*43b0*/  UISETP.NE.AND UP0, UPT, UR5, 0x8, UPT ;  /* 0x000000080500788c */ /* 0x000fc8000bf05270 */
[----:B------:R-:W-:-:S04]  /*43c0*/  USEL UR4, UR4, 0x1, UP0 ;  /* 0x0000000104047887 */ /* 0x000fc80008000000 */
[----:B------:R-:W-:Y:S02]  /*43d0*/  UIADD3 UR6, UPT, UPT, UR4, 0x1, URZ ;  /* 0x0000000104067890 */ /* 0x000fe4000fffe0ff */
[----:B------:R-:W-:-:S04]  /*43e0*/  UISETP.NE.AND UP1, UPT, UR4, 0x9, UPT ;  /* 0x000000090400788c */ /* 0x000fc8000bf25270 */
[----:B------:R-:W-:Y:S02]  /*43f0*/  USEL UR8, UR6, 0x1, UP1 ;  /* 0x0000000106087887 */ /* 0x000fe40008800000 */
[----:B------:R-:W-:Y:S02]  /*4400*/  UISETP.EQ.XOR UP1, UPT, UR5, 0x8, !UP1 ;  /* 0x000000080500788c */ /* 0x000fe4000cf22a70 */
[----:B------:R-:W-:Y:S02]  /*4410*/  UIADD3 UR4, UPT, UPT, UR8, 0x1, URZ ;  /* 0x0000000108047890 */ /* 0x000fe4000fffe0ff */
[----:B------:R-:W-:Y:S02]  /*4420*/  UISETP.NE.AND UP0, UPT, UR8, 0x9, UPT ;  /* 0x000000090800788c */ /* 0x000fe4000bf05270 */
[----:B------:R-:W-:Y:S02]  /*4430*/  UISETP.EQ.XOR UP1, UPT, UR8, 0x9, UP1 ;  /* 0x000000090800788c */ /* 0x000fe40008f22a70 */
[----:B------:R-:W-:Y:S01]  /*4440*/  USEL UR7, UR4, 0x1, UP0 ;  /* 0x0000000104077887 */ /* 0x000fe20008000000 */
[----:B------:R-:W1:Y:S03]  /*4450*/  S2UR UR8, SR_CgaCtaId ;  /* 0x00000000000879c3 */ /* 0x000e660000008800 */
[----:B------:R-:W-:-:S02]  /*4460*/  UIADD3 UR4, UPT, UPT, UR7, 0x1, URZ ;  /* 0x0000000107047890 */ /* 0x000fc4000fffe0ff */
[----:B------:R-:W-:Y:S02]  /*4470*/  UISETP.NE.AND UP0, UPT, UR7, 0x9, UPT ;  /* 0x000000090700788c */ /* 0x000fe4000bf05270 */
[----:B------:R-:W-:Y:S02]  /*4480*/  UISETP.EQ.XOR UP1, UPT, UR7, 0x9, UP1 ;  /* 0x000000090700788c */ /* 0x000fe40008f22a70 */
[----:B------:R-:W-:-:S04]  /*4490*/  USEL UR6, UR4, 0x1, UP0 ;  /* 0x0000000104067887 */ /* 0x000fc80008000000 */
[----:B------:R-:W-:Y:S02]  /*44a0*/  UIADD3 UR4, UPT, UPT, UR6, 0x1, URZ ;  /* 0x0000000106047890 */ /* 0x000fe4000fffe0ff */
        /* <DEDUP_REMOVED lines=10> */
[----:B------:R-:W-:-:S03]  /*4550*/  USEL UR4, UR5, 0x1, UP0 ;  /* 0x0000000105047887 */ /* 0x000fc60008000000 */
[----:B------:R-:W-:Y:S01]  /*4560*/  UMOV UR5, 0x400 ;  /* 0x0000040000057882 */ /* 0x000fe20000000000 */
[----:B------:R-:W-:Y:S02]  /*4570*/  UISETP.EQ.XOR UP1, UPT, UR4, 0x9, UP1 ;  /* 0x000000090400788c */ /* 0x000fe40008f22a70 */
[----:B------:R-:W-:Y:S02]  /*4580*/  UISETP.NE.AND UP0, UPT, UR4, 0x9, UPT ;  /* 0x000000090400788c */ /* 0x000fe4000bf05270 */
[----:B------:R-:W-:Y:S02]  /*4590*/  USEL UR6, URZ, 0x1, !UP1 ;  /* 0x00000001ff067887 */ /* 0x000fe4000c800000 */
[----:B-1----:R-:W-:Y:S02]  /*45a0*/  ULEA UR5, UR8, UR5, 0x18 ;  /* 0x0000000508057291 */ /* 0x002fe4000f8ec0ff */
[----:B------:R-:W-:Y:S02]  /*45b0*/  USEL UR4, UR4, URZ, UP0 ;  /* 0x000000ff04047287 */ /* 0x000fe40008000000 */
[----:B------:R-:W-:-:S02]  /*45c0*/  LOP3.LUT R5, R5, UR6, RZ, 0x3c, !PT ;  /* 0x0000000605057c12 */ /* 0x000fc4000f8e3cff */
[----:B------:R-:W-:Y:S02]  /*45d0*/  ULEA UR4, UR4, UR5, 0x3 ;  /* 0x0000000504047291 */ /* 0x000fe4000f8e18ff */
[----:B------:R-:W-:-:S07]  /*45e0*/  SHF.L.U32 R4, R5, 0x1f, RZ ;  /* 0x0000001f05047819 */ /* 0x000fce00000006ff */
[----:B------:R-:W1:Y:S02]  /*45f0*/  SYNCS.PHASECHK.TRANS64.TRYWAIT P0, [UR4+0x58], R4 ;  /* 0x00005804ff0075a7 */ /* 0x000e640008001104 */
[----:B-1----:R-:W-:Y:S05]  /*4600*/  @!P0 BRA `(.L_x_38) ;  /* 0x00000064002c8947 */ /* 0x002fea0003800000 */
.L_x_92:
[----:B------:R-:W-:Y:S02]  /*4610*/  ELECT P0, URZ, PT ;  /* 0x0000000000ff782f */ /* 0x000fe40003800000 */
[----:B------:R-:W-:-:S11]  /*4620*/  SHF.L.U32 R6, R6, 0x1f, RZ ;  /* 0x0000001f06067819 */ /* 0x000fd600000006ff */
[----:B-1----:R-:W-:-:S04]  /*4630*/  @P0 IMAD.MOV.U32 R3, RZ, RZ, 0x5000 ;  /* 0x00005000ff030424 */ /* 0x002fc800078e00ff */
[----:B------:R1:W-:Y:S01]  /*4640*/  @P0 SYNCS.ARRIVE.TRANS64 RZ, [UR4+0x10], R3 ;  /* 0x00001003ffff09a7 */ /* 0x0003e20008000004 */
[----:B------:R-:W2:Y:S02]  /*4650*/  SYNCS.PHASECHK.TRANS64.TRYWAIT P0, [UR5+0x8], R6 ;  /* 0x00000806ff0075a7 */ /* 0x000ea40008001105 */
[----:B-12---:R-:W-:Y:S05]  /*4660*/  @!P0 BRA `(.L_x_39) ;  /* 0x0000006400308947 */ /* 0x006fea0003800000 */
.L_x_94:
[----:B------:R-:W-:-:S13]  /*4670*/  ELECT P0, URZ, PT ;  /* 0x0000000000ff782f */ /* 0x000fda0003800000 */
[----:B-1----:R-:W-:-:S04]  /*4680*/  @P0 MOV R3, 0x5000 ;  /* 0x0000500000030802 */ /* 0x002fc80000000f00 */
[----:B------:R2:W-:Y:S03]  /*4690*/  @P0 SYNCS.ARRIVE.TRANS64 RZ, [UR5], R3 ;  /* 0x00000003ffff09a7 */ /* 0x0005e60008000005 */
.L_x_5:
[----:B------:R-:W-:-:S13]  /*46a0*/  ISETP.GT.AND P0, PT, R0, 0x3, PT ;  /* 0x000000030000780c */ /* 0x000fda0003f04270 */
[----:B------:R-:W-:Y:S05]  /*46b0*/  @P0 BRA `(.L_x_3) ;  /* 0x00000048005c0947 */ /* 0x000fea0003800000 */
.L_x_40:
[----:B------:R-:W-:-:S08]  /*46c0*/  NOP ;  /* 0x0000000000007918 */ /* 0x000fd00000000000 */
[----:B------:R-:W4:Y:S02]  /*46d0*/  USETMAXREG.TRY_ALLOC.CTAPOOL UP0, 0xc8 ;  /* 0x000000c8000079c8 */ /* 0x000f240008000600 */
[----:B----4-:R-:W-:Y:S05]  /*46e0*/  BRA.U !UP0, `(.L_x_40) ;  /* 0xfffffffd08f47547 */ /* 0x010fea000b83ffff */
[----:B------:R-:W4:Y:S01]  /*46f0*/  LDCU UR6, c[0x0][0x38c] ;  /* 0x00007180ff0677ac */ /* 0x000f220008000800 */
[----:B------:R-:W-:Y:S01]  /*4700*/  R2UR UR8, R2 ;  /* 0x00000000020872ca */ /* 0x000fe200000e0000 */
[----:B------:R-:W-:Y:S01]  /*4710*/  HFMA2 R140, -RZ, RZ, 0, 5.9604644775390625e-08 ;  /* 0x00000001ff8c7431 */ /* 0x000fe200000001ff */
[----:B------:R-:W5:Y:S01]  /*4720*/  LDCU UR7, c[0x0][0x624] ;  /* 0x0000c480ff0777ac */ /* 0x000f620008000800 */
[----:B----4-:R-:W-:Y:S02]  /*4730*/  UIADD3 UR4, UPT, UPT, -UR6, URZ, URZ ;  /* 0x000000ff06047290 */ /* 0x010fe4000fffe1ff */
[----:B---3--:R-:W-:Y:S02]  /*4740*/  UIADD3 UR5, UPT, UPT, UR6, -0x1, URZ ;  /* 0xffffffff06057890 */ /* 0x008fe4000fffe0ff */
[----:B------:R-:W-:Y:S02]  /*4750*/  USHF.R.S32.HI UR4, URZ, 0x1f, UR4 ;  /* 0x0000001fff047899 */ /* 0x000fe40008011404 */
[----:B------:R-:W-:-:S02]  /*4760*/  UISETP.GT.AND UP0, UPT, UR6, URZ, UPT ;  /* 0x000000ff0600728c */ /* 0x000fc4000bf04270 */
[----:B------:R-:W-:Y:S02]  /*4770*/  USHF.R.S32.HI UR9, URZ, 0x1f, UR5 ;  /* 0x0000001fff097899 */ /* 0x000fe40008011405 */
[----:B------:R-:W-:Y:S02]  /*4780*/  ULEA.HI UR4, UR4, -UR6, URZ, 0x7 ;  /* 0x8000000604047291 */ /* 0x000fe4000f8f38ff */
[----:B------:R-:W-:Y:S02]  /*4790*/  ULEA.HI UR9, UR9, UR5, URZ, 0x7 ;  /* 0x0000000509097291 */ /* 0x000fe4000f8f38ff */
[----:B------:R-:W-:Y:S02]  /*47a0*/  USHF.R.S32.HI UR4, URZ, 0x7, UR4 ;  /* 0x00000007ff047899 */ /* 0x000fe40008011404 */
[----:B------:R-:W-:Y:S02]  /*47b0*/  USHF.R.S32.HI UR9, URZ, 0x7, UR9 ;  /* 0x00000007ff097899 */ /* 0x000fe40008011409 */
[----:B------:R-:W-:-:S02]  /*47c0*/  @!UP0 ULOP3.LUT UR9, URZ, UR4, URZ, 0x33, !UPT ;  /* 0x00000004ff098292 */ /* 0x000fc4000f8e33ff */
[----:B-----5:R-:W-:Y:S01]  /*47d0*/  UISETP.GE.AND UP0, UPT, UR8, UR7, UPT ;  /* 0x000000070800728c */ /* 0x020fe2000bf06270 */
[----:B------:R-:W-:Y:S08]  /*47e0*/  BAR.SYNC.DEFER_BLOCKING 0x2, 0x120 ;  /* 0x0084800000007b1d */ /* 0x000ff00000010000 */
[----:B------:R-:W-:Y:S05]  /*47f0*/  BRA.U UP0, `(.L_x_41) ;  /* 0x0000004500f07547 */ /* 0x000fea000b800000 */
[----:B------:R-:W-:Y:S01]  /*4800*/  UISETP.LT.AND UP0, UPT, URZ, UR9, UPT ;  /* 0x00000009ff00728c */ /* 0x000fe2000bf01270 */
[----:B------:R-:W3:Y:S01]  /*4810*/  S2UR UR7, SR_CgaCtaId ;  /* 0x00000000000779c3 */ /* 0x000ee20000008800 */
[----:B------:R-:W-:Y:S01]  /*4820*/  SHF.R.S32.HI R132, RZ, 0x1f, R0 ;  /* 0x0000001fff847819 */ /* 0x000fe20000011400 */
[----:B------:R-:W-:Y:S01]  /*4830*/  IMAD.MOV.U32 R133, RZ, RZ, -0x1 ;  /* 0xffffffffff857424 */ /* 0x000fe200078e00ff */
[----:B------:R-:W-:Y:S01]  /*4840*/  USEL UR4, URZ, UR9, !UP0 ;  /* 0x00000009ff047287 */ /* 0x000fe2000c000000 */
[----:B------:R-:W-:Y:S01]  /*4850*/  IMAD.MOV.U32 R140, RZ, RZ, 0x1 ;  /* 0x00000001ff8c7424 */ /* 0x000fe200078e00ff */
[----:B------:R-:W-:Y:S01]  /*4860*/  LEA.HI R132, R132, R0, RZ, 0x2 ;  /* 0x0000000084847211 */ /* 0x000fe200078f10ff */
[----:B------:R-:W-:Y:S01]  /*4870*/  IMAD.MOV.U32 R139, RZ, RZ, RZ ;  /* 0x000000ffff8b7224 */ /* 0x000fe200078e00ff */
[----:B------:R-:W-:Y:S01]  /*4880*/  UIMAD UR4, UR4, -0x80, UR6 ;  /* 0xffffff80040478a4 */ /* 0x000fe2000f8e0206 */
[----:B------:R-:W4:Y:S01]  /*4890*/  S2UR UR8, SR_CgaCtaId ;  /* 0x00000000000879c3 */ /* 0x000f220000008800 */
[----:B------:R-:W-:Y:S01]  /*48a0*/  LOP3.LUT R132, R132, 0xfffffffc, RZ, 0xc0, !PT ;  /* 0xfffffffc84847812 */ /* 0x000fe200078ec0ff */
[----:B------:R-:W-:Y:S01]  /*48b0*/  UMOV UR5, 0x400 ;  /* 0x0000040000057882 */ /* 0x000fe20000000000 */
[----:B------:R-:W-:Y:S01]  /*48c0*/  UMOV UR11, 0x400 ;  /* 0x00000400000b7882 */ /* 0x000fe20000000000 */
[----:B------:R-:W-:Y:S01]  /*48d0*/  UMOV UR10, URZ ;  /* 0x000000ff000a7c82 */ /* 0x000fe20008000000 */
[----:B-12---:R-:W-:Y:S01]  /*48e0*/  IMAD R3, RZ, RZ, -UR4 ;  /* 0x80000004ff037e24 */ /* 0x006fe2000f8e02ff */
[----:B------:R-:W-:-:S04]  /*48f0*/  IADD3 R132, PT, PT, R0, 0x3, -R132 ;  /* 0x0000000300847810 */ /* 0x000fc80007ffe884 */
[C---:B------:R-:W-:Y:S02]  /*4900*/  VIADDMNMX R136, R3.reuse, 0x20, RZ, !PT ;  /* 0x0000002003887846 */ /* 0x040fe400078001ff */
[C---:B------:R-:W-:Y:S02]  /*4910*/  VIADDMNMX R135, R3.reuse, 0x40, RZ, !PT ;  /* 0x0000004003877846 */ /* 0x040fe400078001ff */
[C---:B------:R-:W-:Y:S02]  /*4920*/  VIADDMNMX R134, R3.reuse, 0x60, RZ, !PT ;  /* 0x0000006003867846 */ /* 0x040fe400078001ff */
[----:B------:R-:W-:Y:S01]  /*4930*/  VIADDMNMX R3, R3, 0x80, RZ, !PT ;  /* 0x0000008003037846 */ /* 0x000fe200078001ff */
[----:B---3--:R-:W-:Y:S01]  /*4940*/  ULEA UR5, UR7, UR5, 0x18 ;  /* 0x0000000507057291 */ /* 0x008fe2000f8ec0ff */
[--C-:B------:R-:W-:Y:S02]  /*4950*/  SHF.R.U32.HI R136, RZ, R136, R133.reuse ;  /* 0x00000088ff887219 */ /* 0x100fe40000011685 */
[----:B------:R-:W-:-:S02]  /*4960*/  SHF.R.U32.HI R135, RZ, R135, R133 ;  /* 0x00000087ff877219 */ /* 0x000fc40000011685 */
[--C-:B------:R-:W-:Y:S02]  /*4970*/  SHF.R.U32.HI R134, RZ, R134, R133.reuse ;  /* 0x00000086ff867219 */ /* 0x100fe40000011685 */
[----:B------:R-:W-:Y:S01]  /*4980*/  SHF.R.U32.HI R133, RZ, R3, R133 ;  /* 0x00000003ff857219 */ /* 0x000fe20000011685 */
[----:B----4-:R-:W-:-:S12]  /*4990*/  ULEA UR11, UR8, UR11, 0x18 ;  /* 0x0000000b080b7291 */ /* 0x010fd8000f8ec0ff */
.L_x_49:
[----:B-1----:R-:W-:Y:S02]  /*49a0*/  SHF.L.U32 R4, R140, 0x1f, RZ ;  /* 0x0000001f8c047819 */ /* 0x002fe400000006ff */
[----:B------:R-:W-:Y:S02]  /*49b0*/  SHF.L.U32 R6, R139, 0x1f, RZ ;  /* 0x0000001f8b067819 */ /* 0x000fe400000006ff */
[----:B------:R-:W1:Y:S02]  /*49c0*/  SYNCS.PHASECHK.TRANS64.TRYWAIT P0, [UR5+0xd8], R4 ;  /* 0x0000d804ff0075a7 */ /* 0x000e640008001105 */
[----:B-1-3--:R-:W-:Y:S05]  /*49d0*/  @!P0 BRA `(.L_x_42) ;  /* 0x0000006000708947 */ /* 0x00afea0003800000 */
.L_x_96:
[----:B------:R-:W2:Y:S01]  /*49e0*/  SYNCS.PHASECHK.TRANS64.TRYWAIT P0, [UR5+0xa0], R6 ;  /* 0x0000a006ff0075a7 */ /* 0x000ea20008001105 */
[----:B-1----:R-:W1:Y:S02]  /*49f0*/  S2R R3, SR_TID.X ;  /* 0x0000000000037919 */ /* 0x002e640000002100 */
[----:B-1----:R-:W-:-:S05]  /*4a00*/  IMAD.U32 R138, R3, 0x10000, RZ ;  /* 0x00010000038a7824 */ /* 0x002fca00078e00ff */
[----:B------:R-:W-:-:S04]  /*4a10*/  LOP3.LUT R138, R138, 0x600000, RZ, 0xc0, !PT ;  /* 0x006000008a8a7812 */ /* 0x000fc800078ec0ff */
[----:B------:R-:W-:Y:S01]  /*4a20*/  R2UR UR4, R138 ;  /* 0x000000008a0472ca */ /* 0x000fe200000e0000 */
[----:B--2---:R-:W-:-:S14]  /*4a30*/  @!P0 BRA `(.L_x_43) ;  /* 0x0000006000748947 */ /* 0x004fdc0003800000 */
.L_x_98:
[----:B------:R-:W2:Y:S01]  /*4a40*/  LDTM.x32 R100, tmem[UR4] ;  /* 0x00000004006479ee */ /* 0x000ea200082c0000 */
[----:B------:R-:W-:Y:S01]  /*4a50*/  LOP3.LUT R137, R138, 0x20, RZ, 0xfc, !PT ;  /* 0x000000208a897812 */ /* 0x000fe200078efcff */
[----:B------:R-:W-:Y:S01]  /*4a60*/  UISETP.GE.AND UP0, UPT, UR9, 0x1, UPT ;  /* 0x000000010900788c */ /* 0x000fe2000bf06270 */
[----:B------:R-:W-:Y:S02]  /*4a70*/  R2P PR, R136, 0x7e ;  /* 0x0000007e88007804 */ /* 0x000fe40000000000 */
[----:B------:R-:W-:Y:S02]  /*4a80*/  R2UR UR4, R137 ;  /* 0x00000000890472ca */ /* 0x000fe400000e0000 */
[C---:B------:R-:W-:Y:S02]  /*4a90*/  LOP3.LUT R141, R138.reuse, 0x40, RZ, 0xfc, !PT ;  /* 0x000000408a8d7812 */ /* 0x040fe400078efcff */
[C---:B------:R-:W-:Y:S02]  /*4aa0*/  LOP3.LUT R150, R138.reuse, 0x60, RZ, 0xfc, !PT ;  /* 0x000000608a967812 */ /* 0x040fe400078efcff */
[----:B------:R-:W-:-:S02]  /*4ab0*/  LOP3.LUT R151, R138, 0x50, RZ, 0xfc, !PT ;  /* 0x000000508a977812 */ /* 0x000fc400078efcff */
[----:B------:R-:W-:Y:S02]  /*4ac0*/  LOP3.LUT R166, R138, 0x70, RZ, 0xfc, !PT ;  /* 0x000000708aa67812 */ /* 0x000fe400078efcff */
[----:B------:R-:W-:-:S03]  /*4ad0*/  R2UR UR6, R151 ;  /* 0x00000000970672ca */ /* 0x000fc600000e0000 */
[----:B------:R-:W3:Y:S01]  /*4ae0*/  LDTM.x32 R68, tmem[UR4] ;  /* 0x00000004004479ee */ /* 0x000ee200082c0000 */
[----:B------:R-:W-:Y:S02]  /*4af0*/  R2UR UR4, R141 ;  /* 0x000000008d0472ca */ /* 0x000fe400000e0000 */
[----:B--2---:R-:W-:Y:S02]  /*4b00*/  SEL R101, R101, 0xff800000, P1 ;  /* 0xff80000065657807 */ /* 0x004fe40000800000 */
[----:B------:R-:W-:Y:S02]  /*4b10*/  SEL R102, R102, 0xff800000, P2 ;  /* 0xff80000066667807 */ /* 0x000fe40001000000 */
[----:B------:R-:W-:Y:S02]  /*4b20*/  SEL R103, R103, 0xff800000, P3 ;  /* 0xff80000067677807 */ /* 0x000fe40001800000 */
[----:B------:R-:W-:Y:S02]  /*4b30*/  SEL R104, R104, 0xff800000, P4 ;  /* 0xff80000068687807 */ /* 0x000fe40002000000 */
[----:B------:R-:W-:-:S03]  /*4b40*/  SEL R105, R105, 0xff800000, P5 ;  /* 0xff80000069697807 */ /* 0x000fc60002800000 */
[----:B------:R-:W2:Y:S01]  /*4b50*/  LDTM.x32 R36, tmem[UR4] ;  /* 0x00000004002479ee */ /* 0x000ea200082c0000 */
[----:B------:R-:W-:Y:S02]  /*4b60*/  SEL R106, R106, 0xff800000, P6 ;  /* 0xff8000006a6a7807 */ /* 0x000fe40003000000 */
[----:B------:R-:W-:Y:S02]  /*4b70*/  R2P PR, R136.B1, 0x7f ;  /* 0x0000007f88007804 */ /* 0x000fe40000001000 */
[----:B------:R-:W-:-:S03]  /*4b80*/  R2UR UR4, R150 ;  /* 0x00000000960472ca */ /* 0x000fc600000e0000 */
[----:B------:R-:W-:Y:S02]  /*4b90*/  SEL R108, R108, 0xff800000, P0 ;  /* 0xff8000006c6c7807 */ /* 0x000fe40000000000 */
[----:B------:R-:W-:Y:S02]  /*4ba0*/  SEL R109, R109, 0xff800000, P1 ;  /* 0xff8000006d6d7807 */ /* 0x000fe40000800000 */
[----:B------:R-:W-:Y:S02]  /*4bb0*/  SEL R110, R110, 0xff800000, P2 ;  /* 0xff8000006e6e7807 */ /* 0x000fe40001000000 */
[----:B------:R-:W-:Y:S02]  /*4bc0*/  SEL R111, R111, 0xff800000, P3 ;  /* 0xff8000006f6f7807 */ /* 0x000fe40001800000 */
[----:B------:R-:W-:Y:S02]  /*4bd0*/  SEL R112, R112, 0xff800000, P4 ;  /* 0xff80000070707807 */ /* 0x000fe40002000000 */
[----:B------:R-:W-:Y:S01]  /*4be0*/  SEL R113, R113, 0xff800000, P5 ;  /* 0xff80000071717807 */ /* 0x000fe20002800000 */
[----:B-1----:R-:W1:Y:S01]  /*4bf0*/  LDTM.x32 R4, tmem[UR4] ;  /* 0x00000004000479ee */ /* 0x002e6200082c0000 */
[----:B------:R-:W-:Y:S01]  /*4c00*/  SEL R114, R114, 0xff800000, P6 ;  /* 0xff80000072727807 */ /* 0x000fe20003000000 */
[----:B------:R-:W4:Y:S01]  /*4c10*/  LDCU UR4, c[0x0][0x600] ;  /* 0x0000c000ff0477ac */ /* 0x000f220008000800 */
[----:B------:R5:W-:Y:S06]  /*4c20*/  BAR.ARV R132, 0x40 ;  /* 0x000100840000751d */ /* 0x000bec0000002000 */
[----:B------:R-:W-:-:S05]  /*4c30*/  R2P PR, R136.B2, 0x7f ;  /* 0x0000007f88007804 */ /* 0x000fca0000002000 */
[----:B------:R-:W-:Y:S02]  /*4c40*/  SEL R116, R116, 0xff800000, P0 ;  /* 0xff80000074747807 */ /* 0x000fe40000000000 */
[----:B------:R-:W-:Y:S02]  /*4c50*/  SEL R117, R117, 0xff800000, P1 ;  /* 0xff80000075757807 */ /* 0x000fe40000800000 */
[----:B------:R-:W-:Y:S02]  /*4c60*/  SEL R118, R118, 0xff800000, P2 ;  /* 0xff80000076767807 */ /* 0x000fe40001000000 */
[----:B------:R-:W-:Y:S02]  /*4c70*/  SEL R119, R119, 0xff800000, P3 ;  /* 0xff80000077777807 */ /* 0x000fe40001800000 */
[----:B------:R-:W-:Y:S02]  /*4c80*/  SEL R120, R120, 0xff800000, P4 ;  /* 0xff80000078787807 */ /* 0x000fe40002000000 */
[----:B------:R-:W-:-:S02]  /*4c90*/  SEL R121, R121, 0xff800000, P5 ;  /* 0xff80000079797807 */ /* 0x000fc40002800000 */
[----:B------:R-:W-:Y:S02]  /*4ca0*/  SEL R122, R122, 0xff800000, P6 ;  /* 0xff8000007a7a7807 */ /* 0x000fe40003000000 */
[----:B------:R-:W-:-:S05]  /*4cb0*/  R2P PR, R136.B3, 0x7f ;  /* 0x0000007f88007804 */ /* 0x000fca0000003000 */
[----:B------:R-:W-:Y:S02]  /*4cc0*/  SEL R125, R125, 0xff800000, P1 ;  /* 0xff8000007d7d7807 */ /* 0x000fe40000800000 */
[----:B------:R-:W-:Y:S02]  /*4cd0*/  SEL R126, R126, 0xff800000, P2 ;  /* 0xff8000007e7e7807 */ /* 0x000fe40001000000 */
[----:B------:R-:W-:Y:S02]  /*4ce0*/  SEL R127, R127, 0xff800000, P3 ;  /* 0xff8000007f7f7807 */ /* 0x000fe40001800000 */
[----:B------:R-:W-:Y:S02]  /*4cf0*/  SEL R128, R128, 0xff800000, P4 ;  /* 0xff80000080807807 */ /* 0x000fe40002000000 */
[----:B------:R-:W-:Y:S02]  /*4d00*/  SEL R129, R129, 0xff800000, P5 ;  /* 0xff80000081817807 */ /* 0x000fe40002800000 */
[----:B------:R-:W-:-:S02]  /*4d10*/  SEL R130, R130, 0xff800000, P6 ;  /* 0xff80000082827807 */ /* 0x000fc40003000000 */
[----:B------:R-:W-:Y:S02]  /*4d20*/  R2P PR, R135, 0x7e ;  /* 0x0000007e87007804 */ /* 0x000fe40000000000 */
[----:B------:R-:W-:-:S03]  /*4d30*/  SEL R124, R124, 0xff800000, P0 ;  /* 0xff8000007c7c7807 */ /* 0x000fc60000000000 */
[----:B---3--:R-:W-:Y:S02]  /*4d40*/  SEL R69, R69, 0xff800000, P1 ;  /* 0xff80000045457807 */ /* 0x008fe40000800000 */
[----:B------:R-:W-:Y:S02]  /*4d50*/  SEL R70, R70, 0xff800000, P2 ;  /* 0xff80000046467807 */ /* 0x000fe40001000000 */
[----:B------:R-:W-:Y:S02]  /*4d60*/  SEL R71, R71, 0xff800000, P3 ;  /* 0xff80000047477807 */ /* 0x000fe40001800000 */
[----:B------:R-:W-:Y:S02]  /*4d70*/  SEL R72, R72, 0xff800000, P4 ;  /* 0xff80000048487807 */ /* 0x000fe40002000000 */
[----:B------:R-:W-:Y:S02]  /*4d80*/  SEL R73, R73, 0xff800000, P5 ;  /* 0xff80000049497807 */ /* 0x000fe40002800000 */
[----:B------:R-:W-:-:S02]  /*4d90*/  SEL R74, R74, 0xff800000, P6 ;  /* 0xff8000004a4a7807 */ /* 0x000fc40003000000 */
        /* <DEDUP_REMOVED lines=25> */
[----:B--2---:R-:W-:Y:S02]  /*4f30*/  SEL R37, R37, 0xff800000, P1 ;  /* 0xff80000025257807 */ /* 0x004fe40000800000 */
        /* <DEDUP_REMOVED lines=13> */
[----:B------:R-:W-:Y:S02]  /*5010*/  R2P PR, R134.B2, 0x7f ;  /* 0x0000007f86007804 */ /* 0x000fe40000002000 */
[----:B------:R-:W-:Y:S02]  /*5020*/  LOP3.LUT R48, R136, 0x1, RZ, 0xc0, !PT ;  /* 0x0000000188307812 */ /* 0x000fe400078ec0ff */
[----:B------:R-:W-:Y:S02]  /*5030*/  FMNMX R50, R102, R103, !PT ;  /* 0x0000006766327209 */ /* 0x000fe40007800000 */
[----:B------:R-:W-:Y:S02]  /*5040*/  SEL R52, R52, 0xff800000, P0 ;  /* 0xff80000034347807 */ /* 0x000fe40000000000 */
[----:B------:R-:W-:-:S02]  /*5050*/  SEL R53, R53, 0xff800000, P1 ;  /* 0xff80000035357807 */ /* 0x000fc40000800000 */
[----:B------:R-:W-:Y:S02]  /*5060*/  SEL R144, R54, 0xff800000, P2 ;  /* 0xff80000036907807 */ /* 0x000fe40001000000 */
[----:B------:R-:W-:Y:S02]  /*5070*/  SEL R145, R55, 0xff800000, P3 ;  /* 0xff80000037917807 */ /* 0x000fe40001800000 */
[----:B------:R-:W-:Y:S02]  /*5080*/  SEL R146, R56, 0xff800000, P4 ;  /* 0xff80000038927807 */ /* 0x000fe40002000000 */
[----:B------:R-:W-:Y:S02]  /*5090*/  SEL R147, R57, 0xff800000, P5 ;  /* 0xff80000039937807 */ /* 0x000fe40002800000 */
[----:B------:R-:W-:Y:S02]  /*50a0*/  SEL R158, R58, 0xff800000, P6 ;  /* 0xff8000003a9e7807 */ /* 0x000fe40003000000 */
[----:B------:R-:W-:-:S02]  /*50b0*/  R2P PR, R134.B3, 0x7f ;  /* 0x0000007f86007804 */ /* 0x000fc40000003000 */
[----:B------:R-:W-:Y:S02]  /*50c0*/  FMNMX R49, R104, R105, !PT ;  /* 0x0000006968317209 */ /* 0x000fe40007800000 */
[----:B------:R-:W-:Y:S02]  /*50d0*/  FMNMX3 R50, R50, R110, R111, !PT ;  /* 0x0000006e32327276 */ /* 0x000fe4000780006f */
[----:B------:R-:W-:Y:S02]  /*50e0*/  SEL R149, R61, 0xff800000, P1 ;  /* 0xff8000003d957807 */ /* 0x000fe40000800000 */
[----:B------:R-:W-:Y:S02]  /*50f0*/  SEL R62, R62, 0xff800000, P2 ;  /* 0xff8000003e3e7807 */ /* 0x000fe40001000000 */
[----:B------:R-:W-:Y:S02]  /*5100*/  SEL R63, R63, 0xff800000, P3 ;  /* 0xff8000003f3f7807 */ /* 0x000fe40001800000 */
[----:B------:R-:W-:-:S02]  /*5110*/  SEL R152, R64, 0xff800000, P4 ;  /* 0xff80000040987807 */ /* 0x000fc40002000000 */
[----:B------:R-:W-:Y:S02]  /*5120*/  SEL R153, R65, 0xff800000, P5 ;  /* 0xff80000041997807 */ /* 0x000fe40002800000 */
[----:B------:R-:W-:Y:S02]  /*5130*/  SEL R160, R66, 0xff800000, P6 ;  /* 0xff80000042a07807 */ /* 0x000fe40003000000 */
[----:B------:R-:W-:Y:S02]  /*5140*/  R2P PR, R133, 0x7e ;  /* 0x0000007e85007804 */ /* 0x000fe40000000000 */
[----:B------:R-:W-:Y:S02]  /*5150*/  SEL R148, R60, 0xff800000, P0 ;  /* 0xff8000003c947807 */ /* 0x000fe40000000000 */
[----:B------:R-:W-:Y:S02]  /*5160*/  FMNMX3 R49, R49, R112, R113, !PT ;  /* 0x0000007031317276 */ /* 0x000fe40007800071 */
[----:B-1----:R-:W-:-:S02]  /*5170*/  SEL R5, R5, 0xff800000, P1 ;  /* 0xff80000005057807 */ /* 0x002fc40000800000 */
[----:B------:R-:W-:Y:S02]  /*5180*/  SEL R6, R6, 0xff800000, P2 ;  /* 0xff80000006067807 */ /* 0x000fe40001000000 */
[----:B------:R-:W-:Y:S02]  /*5190*/  SEL R7, R7, 0xff800000, P3 ;  /* 0xff80000007077807 */ /* 0x000fe40001800000 */
[----:B------:R-:W-:Y:S02]  /*51a0*/  SEL R8, R8, 0xff800000, P4 ;  /* 0xff80000008087807 */ /* 0x000fe40002000000 */
[----:B------:R-:W-:Y:S02]  /*51b0*/  SEL R9, R9, 0xff800000, P5 ;  /* 0xff80000009097807 */ /* 0x000fe40002800000 */
[----:B------:R-:W-:Y:S02]  /*51c0*/  SEL R10, R10, 0xff800000, P6 ;  /* 0xff8000000a0a7807 */ /* 0x000fe40003000000 */
[----:B------:R-:W-:-:S02]  /*51d0*/  R2P PR, R133.B1, 0x7f ;  /* 0x0000007f85007804 */ /* 0x000fc40000001000 */
[----:B------:R-:W-:Y:S02]  /*51e0*/  FMNMX3 R50, R50, R118, R119, !PT ;  /* 0x0000007632327276 */ /* 0x000fe40007800077 */
[----:B------:R-:W-:Y:S02]  /*51f0*/  FMNMX3 R49, R49, R120, R121, !PT ;  /* 0x0000007831317276 */ /* 0x000fe40007800079 */
[----:B------:R-:W-:Y:S02]  /*5200*/  SEL R12, R12, 0xff800000, P0 ;  /* 0xff8000000c0c7807 */ /* 0x000fe40000000000 */
[----:B------:R-:W-:Y:S02]  /*5210*/  SEL R13, R13, 0xff800000, P1 ;  /* 0xff8000000d0d7807 */ /* 0x000fe40000800000 */
[----:B------:R-:W-:Y:S02]  /*5220*/  SEL R14, R14, 0xff800000, P2 ;  /* 0xff8000000e0e7807 */ /* 0x000fe40001000000 */
[----:B------:R-:W-:-:S02]  /*5230*/  SEL R15, R15, 0xff800000, P3 ;  /* 0xff8000000f0f7807 */ /* 0x000fc40001800000 */
[----:B------:R-:W-:Y:S02]  /*5240*/  SEL R16, R16, 0xff800000, P4 ;  /* 0xff80000010107807 */ /* 0x000fe40002000000 */
[----:B------:R-:W-:Y:S02]  /*5250*/  SEL R17, R17, 0xff800000, P5 ;  /* 0xff80000011117807 */ /* 0x000fe40002800000 */
[----:B------:R-:W-:Y:S02]  /*5260*/  SEL R18, R18, 0xff800000, P6 ;  /* 0xff80000012127807 */ /* 0x000fe40003000000 */
[----:B------:R-:W-:Y:S02]  /*5270*/  R2P PR, R133.B2, 0x7f ;  /* 0x0000007f85007804 */ /* 0x000fe40000002000 */
[----:B------:R-:W-:Y:S02]  /*5280*/  FMNMX3 R50, R50, R126, R127, !PT ;  /* 0x0000007e32327276 */ /* 0x000fe4000780007f */
[----:B------:R-:W-:-:S02]  /*5290*/  FMNMX3 R49, R49, R128, R129, !PT ;  /* 0x0000008031317276 */ /* 0x000fc40007800081 */
        /* <DEDUP_REMOVED lines=8> */
[----:B------:R-:W-:Y:S02]  /*5320*/  FMNMX3 R50, R50, R70, R71, !PT ;  /* 0x0000004632327276 */ /* 0x000fe40007800047 */
[----:B------:R-:W-:Y:S02]  /*5330*/  FMNMX3 R49, R49, R72, R73, !PT ;  /* 0x0000004831317276 */ /* 0x000fe40007800049 */
[----:B------:R-:W-:Y:S02]  /*5340*/  SEL R28, R28, 0xff800000, P0 ;  /* 0xff8000001c1c7807 */ /* 0x000fe40000000000 */
[----:B------:R-:W-:-:S02]  /*5350*/  ISETP.NE.U32.AND P0, PT, R48, 0x1, PT ;  /* 0x000000013000780c */ /* 0x000fc40003f05070 */
[----:B------:R-:W-:Y:S02]  /*5360*/  LOP3.LUT R48, R135, 0x1, RZ, 0xc0, !PT ;  /* 0x0000000187307812 */ /* 0x000fe400078ec0ff */
[----:B------:R-:W-:Y:S02]  /*5370*/  SEL R100, R100, 0xff800000, !P0 ;  /* 0xff80000064647807 */ /* 0x000fe40004000000 */
[----:B------:R-:W-:Y:S02]  /*5380*/  LOP3.LUT P0, RZ, R136, 0x80, RZ, 0xc0, !PT ;  /* 0x0000008088ff7812 */ /* 0x000fe4000780c0ff */
[----:B------:R-:W-:Y:S02]  /*5390*/  FMNMX3 R50, R50, R78, R79, !PT ;  /* 0x0000004e32327276 */ /* 0x000fe4000780004f */
[----:B------:R-:W-:Y:S02]  /*53a0*/  SEL R107, R107, 0xff800000, P0 ;  /* 0xff8000006b6b7807 */ /* 0x000fe40000000000 */
[----:B------:R-:W-:-:S02]  /*53b0*/  LOP3.LUT P0, RZ, R136, 0x8000, RZ, 0xc0, !PT ;  /* 0x0000800088ff7812 */ /* 0x000fc4000780c0ff */
[----:B------:R-:W-:Y:S02]  /*53c0*/  FMNMX3 R49, R49, R80, R81, !PT ;  /* 0x0000005031317276 */ /* 0x000fe40007800051 */
[----:B------:R-:W-:Y:S02]  /*53d0*/  SEL R115, R115, 0xff800000, P0 ;  /* 0xff80000073737807 */ /* 0x000fe40000000000 */
[----:B------:R-:W-:Y:S02]  /*53e0*/  LOP3.LUT P0, RZ, R136, 0x800000, RZ, 0xc0, !PT ;  /* 0x0080000088ff7812 */ /* 0x000fe4000780c0ff */
[----:B------:R-:W-:Y:S02]  /*53f0*/  FMNMX3 R50, R50, R86, R87, !PT ;  /* 0x0000005632327276 */ /* 0x000fe40007800057 */
[----:B------:R-:W-:Y:S02]  /*5400*/  SEL R123, R123, 0xff800000, P0 ;  /* 0xff8000007b7b7807 */ /* 0x000fe40000000000 */
[----:B------:R-:W-:-:S02]  /*5410*/  ISETP.GT.AND P0, PT, R136, -0x1, PT ;  /* 0xffffffff8800780c */ /* 0x000fc40003f04270 */
[----:B------:R-:W-:Y:S02]  /*5420*/  FMNMX3 R49, R49, R88, R89, !PT ;  /* 0x0000005831317276 */ /* 0x000fe40007800059 */
[----:B------:R-:W-:Y:S02]  /*5430*/  SEL R131, R131, 0xff800000, !P0 ;  /* 0xff80000083837807 */ /* 0x000fe40004000000 */
[----:B------:R-:W-:Y:S02]  /*5440*/  ISETP.NE.U32.AND P0, PT, R48, 0x1, PT ;  /* 0x000000013000780c */ /* 0x000fe40003f05070 */
[----:B------:R-:W-:Y:S02]  /*5450*/  LOP3.LUT R48, R134, 0x1, RZ, 0xc0, !PT ;  /* 0x0000000186307812 */ /* 0x000fe400078ec0ff */
[----:B------:R-:W-:Y:S02]  /*5460*/  SEL R68, R68, 0xff800000, !P0 ;  /* 0xff80000044447807 */ /* 0x000fe40004000000 */
[----:B------:R-:W-:-:S02]  /*5470*/  LOP3.LUT P0, RZ, R135, 0x80, RZ, 0xc0, !PT ;  /* 0x0000008087ff7812 */ /* 0x000fc4000780c0ff */
[----:B------:R-:W-:Y:S02]  /*5480*/  FMNMX3 R50, R50, R94, R95, !PT ;  /* 0x0000005e32327276 */ /* 0x000fe4000780005f */
[----:B------:R-:W-:Y:S02]  /*5490*/  SEL R75, R75, 0xff800000, P0 ;  /* 0xff8000004b4b7807 */ /* 0x000fe40000000000 */
[----:B------:R-:W-:Y:S02]  /*54a0*/  LOP3.LUT P0, RZ, R135, 0x8000, RZ, 0xc0, !PT ;  /* 0x0000800087ff7812 */ /* 0x000fe4000780c0ff */
[----:B------:R-:W-:Y:S02]  /*54b0*/  FMNMX3 R49, R49, R96, R97, !PT ;  /* 0x0000006031317276 */ /* 0x000fe40007800061 */
[----:B------:R-:W-:Y:S02]  /*54c0*/  SEL R83, R83, 0xff800000, P0 ;  /* 0xff80000053537807 */ /* 0x000fe40000000000 */
[----:B------:R-:W-:-:S02]  /*54d0*/  LOP3.LUT P0, RZ, R135, 0x800000, RZ, 0xc0, !PT ;  /* 0x0080000087ff7812 */ /* 0x000fc4000780c0ff */
[----:B------:R-:W-:Y:S02]  /*54e0*/  FMNMX3 R50, R50, R38, R39, !PT ;  /* 0x0000002632327276 */ /* 0x000fe40007800027 */
[----:B------:R-:W-:Y:S02]  /*54f0*/  SEL R91, R91, 0xff800000, P0 ;  /* 0xff8000005b5b7807 */ /* 0x000fe40000000000 */
[----:B------:R-:W-:Y:S02]  /*5500*/  ISETP.GT.AND P0, PT, R135, -0x1, PT ;  /* 0xffffffff8700780c */ /* 0x000fe40003f04270 */
[----:B------:R-:W-:Y:S02]  /*5510*/  FMNMX3 R49, R49, R40, R41, !PT ;  /* 0x0000002831317276 */ /* 0x000fe40007800029 */
[----:B------:R-:W-:Y:S02]  /*5520*/  SEL R155, R99, 0xff800000, !P0 ;  /* 0xff800000639b7807 */ /* 0x000fe40004000000 */
        /* <DEDUP_REMOVED lines=10> */
[----:B------:R-:W-:Y:S02]  /*55d0*/  FMNMX R51, R100, R101, !PT ;  /* 0x0000006564337209 */ /* 0x000fe40007800000 */
[----:B------:R-:W-:Y:S02]  /*55e0*/  SEL R159, R59, 0xff800000, P0 ;  /* 0xff8000003b9f7807 */ /* 0x000fe40000000000 */
[----:B------:R-:W-:-:S02]  /*55f0*/  ISETP.GT.AND P0, PT, R134, -0x1, PT ;  /* 0xffffffff8600780c */ /* 0x000fc40003f04270 */
[----:B------:R-:W-:Y:S02]  /*5600*/  FMNMX3 R51, R51, R108, R109, !PT ;  /* 0x0000006c33337276 */ /* 0x000fe4000780006d */
[----:B------:R-:W-:Y:S02]  /*5610*/  SEL R161, R67, 0xff800000, !P0 ;  /* 0xff80000043a17807 */ /* 0x000fe40004000000 */
[----:B------:R-:W-:Y:S02]  /*5620*/  ISETP.NE.U32.AND P0, PT, R48, 0x1, PT ;  /* 0x000000013000780c */ /* 0x000fe40003f05070 */
[----:B------:R-:W-:Y:S02]  /*5630*/  FMNMX R48, R106, R107, !PT ;  /* 0x0000006b6a307209 */ /* 0x000fe40007800000 */
[----:B------:R-:W-:Y:S02]  /*5640*/  FMNMX3 R51, R51, R116, R117, !PT ;  /* 0x0000007433337276 */ /* 0x000fe40007800075 */
[----:B------:R-:W-:-:S02]  /*5650*/  FMNMX3 R48, R48, R114, R115, !PT ;  /* 0x0000007230307276 */ /* 0x000fc40007800073 */
[----:B------:R-:W-:Y:S02]  /*5660*/  FMNMX3 R51, R51, R124, R125, !PT ;  /* 0x0000007c33337276 */ /* 0x000fe4000780007d */
[----:B------:R-:W-:Y:S02]  /*5670*/  FMNMX3 R48, R48, R122, R123, !PT ;  /* 0x0000007a30307276 */ /* 0x000fe4000780007b */
[----:B------:R-:W-:Y:S02]  /*5680*/  FMNMX3 R51, R51, R68, R69, !PT ;  /* 0x0000004433337276 */ /* 0x000fe40007800045 */
[----:B------:R-:W-:Y:S02]  /*5690*/  FMNMX3 R48, R48, R130, R131, !PT ;  /* 0x0000008230307276 */ /* 0x000fe40007800083 */
        /* <DEDUP_REMOVED lines=10> */
[----:B------:R-:W-:Y:S02]  /*5740*/  SEL R4, R4, 0xff800000, !P0 ;  /* 0xff80000004047807 */ /* 0x000fe40004000000 */
[----:B------:R-:W-:Y:S02]  /*5750*/  FMNMX3 R48, R48, R156, R157, !PT ;  /* 0x0000009c30307276 */ /* 0x000fe4000780009d */
[----:B------:R-:W-:Y:S02]  /*5760*/  FMNMX3 R51, R51, R52, R53, !PT ;  /* 0x0000003433337276 */ /* 0x000fe40007800035 */
[----:B------:R-:W-:-:S02]  /*5770*/  FMNMX3 R50, R50, R144, R145, !PT ;  /* 0x0000009032327276 */ /* 0x000fc40007800091 */
[----:B------:R-:W-:Y:S02]  /*5780*/  LOP3.LUT P0, RZ, R133, 0x80, RZ, 0xc0, !PT ;  /* 0x0000008085ff7812 */ /* 0x000fe4000780c0ff */
[----:B------:R-:W-:Y:S02]  /*5790*/  FMNMX3 R49, R49, R146, R147, !PT ;  /* 0x0000009231317276 */ /* 0x000fe40007800093 */
[----:B------:R-:W-:Y:S02]  /*57a0*/  FMNMX3 R48, R48, R158, R159, !PT ;  /* 0x0000009e30307276 */ /* 0x000fe4000780009f */
[----:B------:R-:W-:Y:S02]  /*57b0*/  FMNMX3 R51, R51, R148, R149, !PT ;  /* 0x0000009433337276 */ /* 0x000fe40007800095 */
[----:B------:R-:W-:Y:S02]  /*57c0*/  FMNMX3 R50, R50, R62, R63, !PT ;  /* 0x0000003e32327276 */ /* 0x000fe4000780003f */
[----:B------:R-:W-:-:S02]  /*57d0*/  SEL R11, R11, 0xff800000, P0 ;  /* 0xff8000000b0b7807 */ /* 0x000fc40000000000 */
        /* <DEDUP_REMOVED lines=12> */
[----:B------:R-:W-:Y:S02]  /*58a0*/  ISETP.GT.AND P0, PT, R133, -0x1, PT ;  /* 0xffffffff8500780c */ /* 0x000fe40003f04270 */
[----:B------:R-:W-:Y:S02]  /*58b0*/  FMNMX3 R49, R49, R16, R17, !PT ;  /* 0x0000001031317276 */ /* 0x000fe40007800011 */
[----:B------:R-:W-:Y:S02]  /*58c0*/  FMNMX3 R48, R48, R18, R19, !PT ;  /* 0x0000001230307276 */ /* 0x000fe40007800013 */
[----:B------:R-:W-:Y:S02]  /*58d0*/  FMNMX3 R51, R51, R20, R21, !PT ;  /* 0x0000001433337276 */ /* 0x000fe40007800015 */
[----:B------:R-:W-:Y:S02]  /*58e0*/  FMNMX3 R50, R50, R22, R23, !PT ;  /* 0x0000001632327276 */ /* 0x000fe40007800017 */
[----:B------:R-:W-:-:S02]  /*58f0*/  SEL R29, R29, 0xff800000, P1 ;  /* 0xff8000001d1d7807 */ /* 0x000fc40000800000 */
[----:B------:R-:W-:Y:S02]  /*5900*/  SEL R30, R30, 0xff800000, P2 ;  /* 0xff8000001e1e7807 */ /* 0x000fe40001000000 */
[----:B------:R-:W-:Y:S02]  /*5910*/  SEL R31, R31, 0xff800000, P3 ;  /* 0xff8000001f1f7807 */ /* 0x000fe40001800000 */
[----:B------:R-:W-:Y:S02]  /*5920*/  SEL R35, R35, 0xff800000, !P0 ;  /* 0xff80000023237807 */ /* 0x000fe40004000000 */
[----:B------:R-:W-:Y:S02]  /*5930*/  SEL R32, R32, 0xff800000, P4 ;  /* 0xff80000020207807 */ /* 0x000fe40002000000 */
[----:B------:R-:W-:Y:S02]  /*5940*/  SEL R33, R33, 0xff800000, P5 ;  /* 0xff80000021217807 */ /* 0x000fe40002800000 */
[----:B------:R-:W-:-:S02]  /*5950*/  FMNMX3 R51, R51, R28, R29, !PT ;  /* 0x0000001c33337276 */ /* 0x000fc4000780001d */
[----:B------:R-:W-:Y:S02]  /*5960*/  FMNMX3 R50, R50, R30, R31, !PT ;  /* 0x0000001e32327276 */ /* 0x000fe4000780001f */
[----:B------:R-:W-:Y:S02]  /*5970*/  SEL R34, R34, 0xff800000, P6 ;  /* 0xff80000022227807 */ /* 0x000fe40003000000 */
[----:B------:R-:W-:Y:S02]  /*5980*/  FMNMX3 R49, R49, R24, R25, !PT ;  /* 0x0000001831317276 */ /* 0x000fe40007800019 */
[----:B------:R-:W-:Y:S02]  /*5990*/  FMNMX3 R48, R48, R26, R27, !PT ;  /* 0x0000001a30307276 */ /* 0x000fe4000780001b */
[----:B------:R-:W-:Y:S02]  /*59a0*/  FMNMX R50, R51, R50, !PT ;  /* 0x0000003233327209 */ /* 0x000fe40007800000 */
[----:B------:R-:W-:-:S02]  /*59b0*/  FMNMX3 R49, R49, R32, R33, !PT ;  /* 0x0000002031317276 */ /* 0x000fc40007800021 */
[----:B------:R-:W-:-:S04]  /*59c0*/  FMNMX3 R48, R48, R34, R35, !PT ;  /* 0x0000002230307276 */ /* 0x000fc80007800023 */
[----:B------:R-:W-:-:S04]  /*59d0*/  FMNMX3 R167, R50, R49, R48, !PT ;  /* 0x0000003132a77276 */ /* 0x000fc80007800030 */
[----:B------:R-:W-:-:S04]  /*59e0*/  FSETP.NEU.AND P0, PT, R167, -INF , PT ;  /* 0xff800000a700780b */ /* 0x000fc80003f0d000 */
[----:B------:R-:W-:Y:S02]  /*59f0*/  FSEL R184, R167, RZ, P0 ;  /* 0x000000ffa7b87208 */ /* 0x000fe40000000000 */
[----:B------:R-:W-:-:S03]  /*5a00*/  ELECT P0, URZ, PT ;  /* 0x0000000000ff782f */ /* 0x000fc60003800000 */
[----:B----4-:R-:W-:-:S04]  /*5a10*/  FFMA R184, -R184, UR4, RZ ;  /* 0x00000004b8b87c23 */ /* 0x010fc800080001ff */
[--C-:B------:R-:W-:Y:S02]  /*5a20*/  FFMA2 R48, R100.F32x2.HI_LO, UR4.F32, R184.reuse.F32 ;  /* 0x0000000464307c49 */ /* 0x100fe400092000b8 */
[--C-:B------:R-:W-:Y:S02]  /*5a30*/  FFMA2 R50, R102.F32x2.HI_LO, UR4.F32, R184.reuse.F32 ;  /* 0x0000000466327c49 */ /* 0x100fe400092000b8 */
[--C-:B------:R-:W-:Y:S02]  /*5a40*/  FFMA2 R54, R104.F32x2.HI_LO, UR4.F32, R184.reuse.F32 ;  /* 0x0000000468367c49 */ /* 0x100fe400092000b8 */
[--C-:B------:R-:W-:Y:S01]  /*5a50*/  FFMA2 R56, R106.F32x2.HI_LO, UR4.F32, R184.reuse.F32 ;  /* 0x000000046a387c49 */ /* 0x100fe200092000b8 */
[----:B------:R-:W-:Y:S01]  /*5a60*/  MUFU.EX2 R48, R48 ;  /* 0x0000003000307308 */ /* 0x000fe20000000800 */
[--C-:B------:R-:W-:Y:S02]  /*5a70*/  FFMA2 R58, R108.F32x2.HI_LO, UR4.F32, R184.reuse.F32 ;  /* 0x000000046c3a7c49 */ /* 0x100fe400092000b8 */
[----:B------:R-:W-:-:S02]  /*5a80*/  FFMA2 R60, R110.F32x2.HI_LO, UR4.F32, R184.F32 ;  /* 0x000000046e3c7c49 */ /* 0x000fc400092000b8 */
[--C-:B------:R-:W-:Y:S02]  /*5a90*/  FFMA2 R64, R112.F32x2.HI_LO, UR4.F32, R184.reuse.F32 ;  /* 0x0000000470407c49 */ /* 0x100fe400092000b8 */
[--C-:B------:R-:W-:Y:S01]  /*5aa0*/  FFMA2 R66, R114.F32x2.HI_LO, UR4.F32, R184.reuse.F32 ;  /* 0x0000000472427c49 */ /* 0x100fe200092000b8 */
[----:B------:R-:W1:Y:S01]  /*5ab0*/  MUFU.EX2 R49, R49 ;  /* 0x0000003100317308 */ /* 0x000e620000000800 */
[--C-:B------:R-:W-:Y:S02]  /*5ac0*/  FFMA2 R98, R116.F32x2.HI_LO, UR4.F32, R184.reuse.F32 ;  /* 0x0000000474627c49 */ /* 0x100fe400092000b8 */
[--C-:B------:R-:W-:Y:S02]  /*5ad0*/  FFMA2 R100, R118.F32x2.HI_LO, UR4.F32, R184.reuse.F32 ;  /* 0x0000000476647c49 */ /* 0x100fe400092000b8 */
[--C-:B------:R-:W-:Y:S02]  /*5ae0*/  FFMA2 R102, R120.F32x2.HI_LO, UR4.F32, R184.reuse.F32 ;  /* 0x0000000478667c49 */ /* 0x100fe400092000b8 */
[--C-:B------:R-:W-:Y:S01]  /*5af0*/  FFMA2 R104, R122.F32x2.HI_LO, UR4.F32, R184.reuse.F32 ;  /* 0x000000047a687c49 */ /* 0x100fe200092000b8 */
[----:B------:R-:W-:Y:S01]  /*5b00*/  MUFU.EX2 R50, R50 ;  /* 0x0000003200327308 */ /* 0x000fe20000000800 */
[----:B------:R-:W-:-:S02]  /*5b10*/  FFMA2 R106, R124.F32x2.HI_LO, UR4.F32, R184.F32 ;  /* 0x000000047c6a7c49 */ /* 0x000fc400092000b8 */
[--C-:B------:R-:W-:Y:S02]  /*5b20*/  FFMA2 R108, R126.F32x2.HI_LO, UR4.F32, R184.reuse.F32 ;  /* 0x000000047e6c7c49 */ /* 0x100fe400092000b8 */
[--C-:B------:R-:W-:Y:S02]  /*5b30*/  FFMA2 R110, R128.F32x2.HI_LO, UR4.F32, R184.reuse.F32 ;  /* 0x00000004806e7c49 */ /* 0x100fe400092000b8 */
[--C-:B------:R-:W-:Y:S01]  /*5b40*/  FFMA2 R112, R130.F32x2.HI_LO, UR4.F32, R184.reuse.F32 ;  /* 0x0000000482707c49 */ /* 0x100fe200092000b8 */
[----:B------:R-:W2:Y:S01]  /*5b50*/  MUFU.EX2 R51, R51 ;  /* 0x0000003300337308 */ /* 0x000ea20000000800 */
[--C-:B------:R-:W-:Y:S02]  /*5b60*/  FFMA2 R128, R144.F32x2.HI_LO, UR4.F32, R184.reuse.F32 ;  /* 0x0000000490807c49 */ /* 0x100fe400092000b8 */
[--C-:B------:R-:W-:Y:S02]  /*5b70*/  FFMA2 R124, R142.F32x2.HI_LO, UR4.F32, R184.reuse.F32 ;  /* 0x000000048e7c7c49 */ /* 0x100fe400092000b8 */
[----:B------:R-:W-:-:S02]  /*5b80*/  FFMA2 R130, R146.F32x2.HI_LO, UR4.F32, R184.F32 ;  /* 0x0000000492827c49 */ /* 0x000fc400092000b8 */
[--C-:B------:R-:W-:Y:S01]  /*5b90*/  FFMA2 R144, R148.F32x2.HI_LO, UR4.F32, R184.reuse.F32 ;  /* 0x0000000494907c49 */ /* 0x100fe200092000b8 */
[----:B------:R-:W-:Y:S01]  /*5ba0*/  MUFU.EX2 R54, R54 ;  /* 0x0000003600367308 */ /* 0x000fe20000000800 */
[--C-:B------:R-:W-:Y:S02]  /*5bb0*/  FFMA2 R114, R154.F32x2.HI_LO, UR4.F32, R184.reuse.F32 ;  /* 0x000000049a727c49 */ /* 0x100fe400092000b8 */
[--C-:B------:R-:W-:Y:S02]  /*5bc0*/  FFMA2 R126, R156.F32x2.HI_LO, UR4.F32, R184.reuse.F32 ;  /* 0x000000049c7e7c49 */ /* 0x100fe400092000b8 */
[--C-:B------:R-:W-:Y:S02]  /*5bd0*/  FFMA2 R142, R158.F32x2.HI_LO, UR4.F32, R184.reuse.F32 ;  /* 0x000000049e8e7c49 */ /* 0x100fe400092000b8 */
[--C-:B------:R-:W-:Y:S01]  /*5be0*/  FFMA2 R146, R152.F32x2.HI_LO, UR4.F32, R184.reuse.F32 ;  /* 0x0000000498927c49 */ /* 0x100fe200092000b8 */
[----:B------:R-:W3:Y:S01]  /*5bf0*/  MUFU.EX2 R55, R55 ;  /* 0x0000003700377308 */ /* 0x000ee20000000800 */
[----:B------:R-:W-:-:S02]  /*5c00*/  FFMA2 R148, R160.F32x2.HI_LO, UR4.F32, R184.F32 ;  /* 0x00000004a0947c49 */ /* 0x000fc400092000b8 */
[--C-:B------:R-:W-:Y:S02]  /*5c10*/  FFMA2 R68, R68.F32x2.HI_LO, UR4.F32, R184.reuse.F32 ;  /* 0x0000000444447c49 */ /* 0x100fe400092000b8 */
[--C-:B------:R-:W-:Y:S02]  /*5c20*/  FFMA2 R70, R70.F32x2.HI_LO, UR4.F32, R184.reuse.F32 ;  /* 0x0000000446467c49 */ /* 0x100fe400092000b8 */
[--C-:B------:R-:W-:Y:S01]  /*5c30*/  FFMA2 R72, R72.F32x2.HI_LO, UR4.F32, R184.reuse.F32 ;  /* 0x0000000448487c49 */ /* 0x100fe200092000b8 */
[----:B------:R-:W-:Y:S01]  /*5c40*/  MUFU.EX2 R56, R56 ;  /* 0x0000003800387308 */ /* 0x000fe20000000800 */
[--C-:B------:R-:W-:Y:S02]  /*5c50*/  FFMA2 R74, R74.F32x2.HI_LO, UR4.F32, R184.reuse.F32 ;  /* 0x000000044a4a7c49 */ /* 0x100fe400092000b8 */
[--C-:B------:R-:W-:Y:S02]  /*5c60*/  FFMA2 R76, R76.F32x2.HI_LO, UR4.F32, R184.reuse.F32 ;  /* 0x000000044c4c7c49 */ /* 0x100fe400092000b8 */
[----:B------:R-:W-:-:S02]  /*5c70*/  FFMA2 R78, R78.F32x2.HI_LO, UR4.F32, R184.F32 ;  /* 0x000000044e4e7c49 */ /* 0x000fc400092000b8 */
[--C-:B------:R-:W-:Y:S01]  /*5c80*/  FFMA2 R80, R80.F32x2.HI_LO, UR4.F32, R184.reuse.F32 ;  /* 0x0000000450507c49 */ /* 0x100fe200092000b8 */
[----:B------:R-:W4:Y:S01]  /*5c90*/  MUFU.EX2 R57, R57 ;  /* 0x0000003900397308 */ /* 0x000f220000000800 */
        /* <DEDUP_REMOVED lines=9> */
[----:B------:R-:W1:Y:S01]  /*5d30*/  MUFU.EX2 R59, R59 ;  /* 0x0000003b003b7308 */ /* 0x000e620000000800 */
        /* <DEDUP_REMOVED lines=9> */
[----:B------:R-:W5:Y:S01]  /*5dd0*/  MUFU.EX2 R61, R61 ;  /* 0x0000003d003d7308 */ /* 0x000f620000000800 */
[--C-:B------:R-:W-:Y:S01]  /*5de0*/  FFMA2 R152, R4.F32x2.HI_LO, UR4.F32, R184.reuse.F32 ;  /* 0x0000000404987c49 */ /* 0x100fe200092000b8 */
[----:B-1----:R-:W-:Y:S01]  /*5df0*/  F2FP.BF16.F32.PACK_AB R4, R49, R48 ;  /* 0x000000303104723e */ /* 0x002fe200000010ff */
[--C-:B------:R-:W-:Y:S01]  /*5e00*/  FFMA2 R154, R6.F32x2.HI_LO, UR4.F32, R184.reuse.F32 ;  /* 0x00000004069a7c49 */ /* 0x100fe200092000b8 */
[----:B--2---:R-:W-:Y:S01]  /*5e10*/  F2FP.BF16.F32.PACK_AB R5, R51, R50 ;  /* 0x000000323305723e */ /* 0x004fe200000010ff */
[--C-:B------:R-:W-:Y:S01]  /*5e20*/  FFMA2 R156, R8.F32x2.HI_LO, UR4.F32, R184.reuse.F32 ;  /* 0x00000004089c7c49 */ /* 0x100fe200092000b8 */
[----:B---3--:R-:W-:Y:S01]  /*5e30*/  F2FP.BF16.F32.PACK_AB R6, R55, R54 ;  /* 0x000000363706723e */ /* 0x008fe200000010ff */
[--C-:B------:R-:W-:Y:S01]  /*5e40*/  FFMA2 R158, R10.F32x2.HI_LO, UR4.F32, R184.reuse.F32 ;  /* 0x000000040a9e7c49 */ /* 0x100fe200092000b8 */
[----:B------:R-:W-:Y:S01]  /*5e50*/  MUFU.EX2 R64, R64 ;  /* 0x0000004000407308 */ /* 0x000fe20000000800 */
[--C-:B------:R-:W-:Y:S01]  /*5e60*/  FFMA2 R160, R12.F32x2.HI_LO, UR4.F32, R184.reuse.F32 ;  /* 0x000000040ca07c49 */ /* 0x100fe200092000b8 */
[----:B----4-:R-:W-:Y:S01]  /*5e70*/  F2FP.BF16.F32.PACK_AB R7, R57, R56 ;  /* 0x000000383907723e */ /* 0x010fe200000010ff */
[--C-:B------:R-:W-:Y:S01]  /*5e80*/  FFMA2 R162, R14.F32x2.HI_LO, UR4.F32, R184.reuse.F32 ;  /* 0x000000040ea27c49 */ /* 0x100fe200092000b8 */
[----:B------:R-:W-:Y:S01]  /*5e90*/  F2FP.BF16.F32.PACK_AB R8, R59, R58 ;  /* 0x0000003a3b08723e */ /* 0x000fe200000010ff */
[----:B------:R-:W-:-:S02]  /*5ea0*/  FFMA2 R164, R16.F32x2.HI_LO, UR4.F32, R184.F32 ;  /* 0x0000000410a47c49 */ /* 0x000fc400092000b8 */
[--C-:B------:R-:W-:Y:S01]  /*5eb0*/  FFMA2 R168, R18.F32x2.HI_LO, UR4.F32, R184.reuse.F32 ;  /* 0x0000000412a87c49 */ /* 0x100fe200092000b8 */
[----:B------:R-:W1:Y:S01]  /*5ec0*/  MUFU.EX2 R65, R65 ;  /* 0x0000004100417308 */ /* 0x000e620000000800 */
[--C-:B------:R-:W-:Y:S01]  /*5ed0*/  FFMA2 R170, R20.F32x2.HI_LO, UR4.F32, R184.reuse.F32 ;  /* 0x0000000414aa7c49 */ /* 0x100fe200092000b8 */
[----:B-----5:R-:W-:Y:S01]  /*5ee0*/  F2FP.BF16.F32.PACK_AB R9, R61, R60 ;  /* 0x0000003c3d09723e */ /* 0x020fe200000010ff */
[--C-:B------:R-:W-:Y:S02]  /*5ef0*/  FFMA2 R172, R22.F32x2.HI_LO, UR4.F32, R184.reuse.F32 ;  /* 0x0000000416ac7c49 */ /* 0x100fe400092000b8 */
[--C-:B------:R-:W-:Y:S02]  /*5f00*/  FFMA2 R174, R24.F32x2.HI_LO, UR4.F32, R184.reuse.F32 ;  /* 0x0000000418ae7c49 */ /* 0x100fe400092000b8 */
[--C-:B------:R-:W-:Y:S01]  /*5f10*/  FFMA2 R176, R26.F32x2.HI_LO, UR4.F32, R184.reuse.F32 ;  /* 0x000000041ab07c49 */ /* 0x100fe200092000b8 */
[----:B------:R-:W-:Y:S01]  /*5f20*/  MUFU.EX2 R66, R66 ;  /* 0x0000004200427308 */ /* 0x000fe20000000800 */
[----:B------:R-:W-:-:S02]  /*5f30*/  FFMA2 R178, R28.F32x2.HI_LO, UR4.F32, R184.F32 ;  /* 0x000000041cb27c49 */ /* 0x000fc400092000b8 */
[--C-:B------:R-:W-:Y:S02]  /*5f40*/  FFMA2 R180, R30.F32x2.HI_LO, UR4.F32, R184.reuse.F32 ;  /* 0x000000041eb47c49 */ /* 0x100fe400092000b8 */
[--C-:B------:R-:W-:Y:S02]  /*5f50*/  FFMA2 R182, R32.F32x2.HI_LO, UR4.F32, R184.reuse.F32 ;  /* 0x0000000420b67c49 */ /* 0x100fe400092000b8 */
[----:B------:R-:W-:Y:S01]  /*5f60*/  FFMA2 R184, R34.F32x2.HI_LO, UR4.F32, R184.F32 ;  /* 0x0000000422b87c49 */ /* 0x000fe200092000b8 */
[----:B------:R-:W2:Y:S01]  /*5f70*/  MUFU.EX2 R67, R67 ;  /* 0x0000004300437308 */ /* 0x000ea20000000800 */
[----:B------:R-:W-:Y:S01]  /*5f80*/  R2UR UR4, R141 ;  /* 0x000000008d0472ca */ /* 0x000fe200000e0000 */
[----:B------:R-:W-:Y:S01]  /*5f90*/  FADD2 R48, R48.F32x2.HI_LO, R58.F32x2.HI_LO ;  /* 0x0000003a3030724b */ /* 0x000fe20000000000 */
[----:B-1----:R-:W-:Y:S01]  /*5fa0*/  F2FP.BF16.F32.PACK_AB R10, R65, R64 ;  /* 0x00000040410a723e */ /* 0x002fe200000010ff */
[----:B------:R-:W-:Y:S02]  /*5fb0*/  FADD2 R50, R50.F32x2.HI_LO, R60.F32x2.HI_LO ;  /* 0x0000003c3232724b */ /* 0x000fe40000000000 */
[----:B------:R-:W-:-:S02]  /*5fc0*/  FADD2 R54, R54.F32x2.HI_LO, R64.F32x2.HI_LO ;  /* 0x000000403636724b */ /* 0x000fc40000000000 */
[----:B------:R-:W-:Y:S08]  /*5fd0*/  MUFU.EX2 R98, R98 ;  /* 0x0000006200627308 */ /* 0x000ff00000000800 */
[----:B------:R-:W1:Y:S01]  /*5fe0*/  MUFU.EX2 R99, R99 ;  /* 0x0000006300637308 */ /* 0x000e620000000800 */
[----:B--2---:R-:W-:Y:S01]  /*5ff0*/  F2FP.BF16.F32.PACK_AB R11, R67, R66 ;  /* 0x00000042430b723e */ /* 0x004fe200000010ff */
[----:B------:R-:W-:-:S06]  /*6000*/  FADD2 R56, R56.F32x2.HI_LO, R66.F32x2.HI_LO ;  /* 0x000000423838724b */ /* 0x000fcc0000000000 */
[----:B------:R-:W-:Y:S08]  /*6010*/  MUFU.EX2 R100, R100 ;  /* 0x0000006400647308 */ /* 0x000ff00000000800 */
[----:B------:R-:W2:Y:S01]  /*6020*/  MUFU.EX2 R101, R101 ;  /* 0x0000006500657308 */ /* 0x000ea20000000800 */
[----:B-1----:R-:W-:Y:S01]  /*6030*/  F2FP.BF16.F32.PACK_AB R12, R99, R98 ;  /* 0x00000062630c723e */ /* 0x002fe200000010ff */
[----:B------:R-:W-:-:S06]  /*6040*/  FADD2 R48, R48.F32x2.HI_LO, R98.F32x2.HI_LO ;  /* 0x000000623030724b */ /* 0x000fcc0000000000 */
        /* <DEDUP_REMOVED lines=27> */
[----:B------:R-:W-:-:S03]  /*6200*/  FADD2 R56, R56.F32x2.HI_LO, R112.F32x2.HI_LO ;  /* 0x000000703838724b */ /* 0x000fc60000000000 */
[----:B------:R2:W-:Y:S01]  /*6210*/  STTM.x16 tmem[UR4], R4 ;  /* 0x00000004000079ed */ /* 0x0005e20008240004 */
[----:B------:R-:W-:Y:S02]  /*6220*/  R2UR UR4, R150 ;  /* 0x00000000960472ca */ /* 0x000fe400000e0000 */
[----:B------:R-:W-:Y:S08]  /*6230*/  MUFU.EX2 R70, R70 ;  /* 0x0000004600467308 */ /* 0x000ff00000000800 */
[----:B------:R-:W3:Y:S01]  /*6240*/  MUFU.EX2 R71, R71 ;  /* 0x0000004700477308 */ /* 0x000ee20000000800 */
[----:B-1----:R-:W-:Y:S01]  /*6250*/  F2FP.BF16.F32.PACK_AB R28, R69, R68 ;  /* 0x00000044451c723e */ /* 0x002fe200000010ff */
[----:B------:R-:W-:-:S06]  /*6260*/  FADD2 R48, R48.F32x2.HI_LO, R68.F32x2.HI_LO ;  /* 0x000000443030724b */ /* 0x000fcc0000000000 */
[----:B------:R-:W-:Y:S08]  /*6270*/  MUFU.EX2 R72, R72 ;  /* 0x0000004800487308 */ /* 0x000ff00000000800 */
[----:B------:R-:W1:Y:S01]  /*6280*/  MUFU.EX2 R73, R73 ;  /* 0x0000004900497308 */ /* 0x000e620000000800 */
[----:B---3--:R-:W-:Y:S01]  /*6290*/  F2FP.BF16.F32.PACK_AB R29, R71, R70 ;  /* 0x00000046471d723e */ /* 0x008fe200000010ff */
[----:B------:R-:W-:-:S06]  /*62a0*/  FADD2 R50, R50.F32x2.HI_LO, R70.F32x2.HI_LO ;  /* 0x000000463232724b */ /* 0x000fcc0000000000 */
        /* <DEDUP_REMOVED lines=53> */
[----:B------:R-:W2:Y:S01]  /*6600*/  MUFU.EX2 R117, R117 ;  /* 0x0000007500757308 */ /* 0x000ea20000000800 */
[----:B---3--:R-:W-:Y:S01]  /*6610*/  F2FP.BF16.F32.PACK_AB R43, R115, R114 ;  /* 0x00000072732b723e */ /* 0x008fe200000010ff */
[----:B------:R-:W-:-:S03]  /*6620*/  FADD2 R56, R56.F32x2.HI_LO, R114.F32x2.HI_LO ;  /* 0x000000723838724b */ /* 0x000fc60000000000 */
[----:B------:R-:W-:Y:S03]  /*6630*/  STTM.x16 tmem[UR6], R28 ;  /* 0x0000001c000079ed */ /* 0x000fe60008240006 */
        /* <DEDUP_REMOVED lines=63> */
[----:B------:R-:W-:-:S03]  /*6a30*/  FADD2 R56, R56.F32x2.HI_LO, R148.F32x2.HI_LO ;  /* 0x000000943838724b */ /* 0x000fc60000000000 */
[----:B------:R1:W-:Y:S01]  /*6a40*/  STTM.x16 tmem[UR4], R12 ;  /* 0x0000000c000079ed */ /* 0x0003e20008240004 */
[----:B------:R-:W-:Y:S01]  /*6a50*/  R2UR UR4, R166 ;  /* 0x00000000a60472ca */ /* 0x000fe200000e0000 */
[----:B------:R-:W3:Y:S01]  /*6a60*/  FENCE.VIEW.ASYNC.T ;  /* 0x00000000000073c6 */ /* 0x000ee20000000200 */
[----:B------:R-:W-:Y:S08]  /*6a70*/  MUFU.EX2 R154, R154 ;  /* 0x0000009a009a7308 */ /* 0x000ff00000000800 */
[----:B------:R-:W4:Y:S01]  /*6a80*/  MUFU.EX2 R155, R155 ;  /* 0x0000009b009b7308 */ /* 0x000f220000000800 */
[----:B--2---:R-:W-:Y:S01]  /*6a90*/  F2FP.BF16.F32.PACK_AB R4, R153, R152 ;  /* 0x000000989904723e */ /* 0x004fe200000010ff */
[----:B------:R-:W-:-:S06]  /*6aa0*/  FADD2 R48, R48.F32x2.HI_LO, R152.F32x2.HI_LO ;  /* 0x000000983030724b */ /* 0x000fcc0000000000 */
[----:B------:R-:W-:Y:S08]  /*6ab0*/  MUFU.EX2 R156, R156 ;  /* 0x0000009c009c7308 */ /* 0x000ff00000000800 */
[----:B------:R-:W2:Y:S01]  /*6ac0*/  MUFU.EX2 R157, R157 ;  /* 0x0000009d009d7308 */ /* 0x000ea20000000800 */
[----:B----4-:R-:W-:Y:S01]  /*6ad0*/  F2FP.BF16.F32.PACK_AB R5, R155, R154 ;  /* 0x0000009a9b05723e */ /* 0x010fe200000010ff */
[----:B------:R-:W-:-:S06]  /*6ae0*/  FADD2 R50, R50.F32x2.HI_LO, R154.F32x2.HI_LO ;  /* 0x0000009a3232724b */ /* 0x000fcc0000000000 */
[----:B------:R-:W-:Y:S08]  /*6af0*/  MUFU.EX2 R158, R158 ;  /* 0x0000009e009e7308 */ /* 0x000ff00000000800 */
[----:B------:R-:W4:Y:S01]  /*6b00*/  MUFU.EX2 R159, R159 ;  /* 0x0000009f009f7308 */ /* 0x000f220000000800 */
[----:B--2---:R-:W-:Y:S01]  /*6b10*/  F2FP.BF16.F32.PACK_AB R6, R157, R156 ;  /* 0x0000009c9d06723e */ /* 0x004fe200000010ff */
[----:B------:R-:W-:-:S06]  /*6b20*/  FADD2 R54, R54.F32x2.HI_LO, R156.F32x2.HI_LO ;  /* 0x0000009c3636724b */ /* 0x000fcc0000000000 */
[----:B------:R-:W-:Y:S01]  /*6b30*/  MUFU.EX2 R160, R160 ;  /* 0x000000a000a07308 */ /* 0x000fe20000000800 */
[----:B-1----:R-:W-:Y:S01]  /*6b40*/  IMAD.MOV.U32 R21, RZ, RZ, 0x1 ;  /* 0x00000001ff157424 */ /* 0x002fe200078e00ff */
[----:B------:R-:W-:-:S03]  /*6b50*/  LOP3.LUT R20, R140, 0x1, RZ, 0x3c, !PT ;  /* 0x000000018c147812 */ /* 0x000fc600078e3cff */
[----:B---3--:R1:W-:Y:S03]  /*6b60*/  SYNCS.ARRIVE.TRANS64.ART0 RZ, [UR5+0xa8], R21 ;  /* 0x0000a815ffff79a7 */ /* 0x0083e60008500005 */
[----:B------:R-:W2:Y:S01]  /*6b70*/  MUFU.EX2 R161, R161 ;  /* 0x000000a100a17308 */ /* 0x000ea20000000800 */
[----:B----4-:R-:W-:Y:S01]  /*6b80*/  F2FP.BF16.F32.PACK_AB R7, R159, R158 ;  /* 0x0000009e9f07723e */ /* 0x010fe200000010ff */
[----:B------:R-:W-:Y:S02]  /*6b90*/  IMAD.U32 R20, R20, -0x80000000, RZ ;  /* 0x8000000014147824 */ /* 0x000fe400078e00ff */
[----:B------:R-:W-:-:S04]  /*6ba0*/  FADD2 R56, R56.F32x2.HI_LO, R158.F32x2.HI_LO ;  /* 0x0000009e3838724b */ /* 0x000fc80000000000 */
[----:B------:R-:W-:Y:S08]  /*6bb0*/  MUFU.EX2 R162, R162 ;  /* 0x000000a200a27308 */ /* 0x000ff00000000800 */
[----:B------:R-:W3:Y:S01]  /*6bc0*/  MUFU.EX2 R163, R163 ;  /* 0x000000a300a37308 */ /* 0x000ee20000000800 */
[----:B--2---:R-:W-:Y:S01]  /*6bd0*/  F2FP.BF16.F32.PACK_AB R8, R161, R160 ;  /* 0x000000a0a108723e */ /* 0x004fe200000010ff */
[----:B------:R-:W-:-:S06]  /*6be0*/  FADD2 R48, R48.F32x2.HI_LO, R160.F32x2.HI_LO ;  /* 0x000000a03030724b */ /* 0x000fcc0000000000 */
[----:B------:R-:W-:Y:S08]  /*6bf0*/  MUFU.EX2 R164, R164 ;  /* 0x000000a400a47308 */ /* 0x000ff00000000800 */
[----:B------:R-:W2:Y:S01]  /*6c00*/  MUFU.EX2 R165, R165 ;  /* 0x000000a500a57308 */ /* 0x000ea20000000800 */
[----:B---3--:R-:W-:Y:S01]  /*6c10*/  F2FP.BF16.F32.PACK_AB R9, R163, R162 ;  /* 0x000000a2a309723e */ /* 0x008fe200000010ff */
[----:B------:R-:W-:-:S06]  /*6c20*/  FADD2 R50, R50.F32x2.HI_LO, R162.F32x2.HI_LO ;  /* 0x000000a23232724b */ /* 0x000fcc0000000000 */
        /* <DEDUP_REMOVED lines=31> */
[----:B------:R-:W-:-:S04]  /*6e20*/  FADD2 R50, R50.F32x2.HI_LO, R180.F32x2.HI_LO ;  /* 0x000000b43232724b */ /* 0x000fc80000000000 */
[----:B------:R-:W-:Y:S02]  /*6e30*/  FADD2 R48, R48.F32x2.HI_LO, R50.F32x2.HI_LO ;  /* 0x000000323030724b */ /* 0x000fe40000000000 */
[----:B------:R-:W-:Y:S08]  /*6e40*/  MUFU.EX2 R184, R184 ;  /* 0x000000b800b87308 */ /* 0x000ff00000000800 */
[----:B------:R-:W3:Y:S01]  /*6e50*/  MUFU.EX2 R185, R185 ;  /* 0x000000b900b97308 */ /* 0x000ee20000000800 */
[----:B--2---:R-:W-:Y:S01]  /*6e60*/  F2FP.BF16.F32.PACK_AB R18, R183, R182 ;  /* 0x000000b6b712723e */ /* 0x004fe200000010ff */
[----:B------:R-:W-:Y:S01]  /*6e70*/  FADD2 R54, R54.F32x2.HI_LO, R182.F32x2.HI_LO ;  /* 0x000000b63636724b */ /* 0x000fe20000000000 */
[----:B---3--:R-:W-:Y:S01]  /*6e80*/  F2FP.BF16.F32.PACK_AB R19, R185, R184 ;  /* 0x000000b8b913723e */ /* 0x008fe200000010ff */
[----:B------:R-:W-:-:S03]  /*6e90*/  FADD2 R56, R56.F32x2.HI_LO, R184.F32x2.HI_LO ;  /* 0x000000b83838724b */ /* 0x000fc60000000000 */
[----:B------:R1:W-:Y:S01]  /*6ea0*/  STTM.x16 tmem[UR4], R4 ;  /* 0x00000004000079ed */ /* 0x0003e20008240004 */
[----:B------:R-:W2:Y:S02]  /*6eb0*/  FENCE.VIEW.ASYNC.T ;  /* 0x00000000000073c6 */ /* 0x000ea40000000200 */
[----:B--2---:R-:W-:Y:S01]  /*6ec0*/  NOP ;  /* 0x0000000000007918 */ /* 0x004fe20000000000 */
[----:B------:R1:W-:Y:S01]  /*6ed0*/  @P0 SYNCS.ARRIVE.TRANS64.ART0 RZ, [UR5+0xb0], R21 ;  /* 0x0000b015ffff09a7 */ /* 0x0003e20008500005 */
[----:B------:R-:W-:-:S04]  /*6ee0*/  FADD2 R54, R54.F32x2.HI_LO, R56.F32x2.HI_LO ;  /* 0x000000383636724b */ /* 0x000fc80000000000 */
[----:B------:R-:W-:Y:S01]  /*6ef0*/  FADD2 R48, R48.F32x2.HI_LO, R54.F32x2.HI_LO ;  /* 0x000000363030724b */ /* 0x000fe20000000000 */
[----:B------:R-:W2:Y:S02]  /*6f00*/  SYNCS.PHASECHK.TRANS64.TRYWAIT P0, [UR5+0xd8], R20 ;  /* 0x0000d814ff0075a7 */ /* 0x000ea40008001105 */
[----:B-12---:R-:W-:Y:S05]  /*6f10*/  @!P0 BRA `(.L_x_44) ;  /* 0x0000003c00588947 */ /* 0x006fea0003800000 */
.L_x_100:
[----:B------:R-:W-:Y:S01]  /*6f20*/  FADD R186, R48, R49 ;  /* 0x0000003130ba7221 */ /* 0x000fe20000000000 */
[----:B------:R-:W-:Y:S01]  /*6f30*/  LOP3.LUT R139, R139, 0x1, RZ, 0x3c, !PT ;  /* 0x000000018b8b7812 */ /* 0x000fe200078e3cff */
[----:B------:R-:W-:Y:S06]  /*6f40*/  BRA.U !UP0, `(.L_x_45) ;  /* 0x0000001d08e87547 */ /* 0x000fec000b800000 */
[----:B------:R-:W-:Y:S01]  /*6f50*/  MOV R187, R167 ;  /* 0x000000a700bb7202 */ /* 0x000fe20000000f00 */
[----:B------:R-:W2:Y:S01]  /*6f60*/  LDCU UR4, c[0x0][0x600] ;  /* 0x0000c000ff0477ac */ /* 0x000ea20008000800 */
[----:B------:R-:W-:-:S04]  /*6f70*/  UMOV UR8, URZ ;  /* 0x000000ff00087c82 */ /* 0x000fc80008000000 */
.L_x_48:
[----:B------:R-:W-:Y:S02]  /*6f80*/  SHF.L.U32 R6, R139, 0x1f, RZ ;  /* 0x0000001f8b067819 */ /* 0x000fe400000006ff */
[----:B------:R-:W-:Y:S02]  /*6f90*/  R2UR UR6, R138 ;  /* 0x000000008a0672ca */ /* 0x000fe400000e0000 */
[----:B------:R-:W3:Y:S02]  /*6fa0*/  SYNCS.PHASECHK.TRANS64.TRYWAIT P0, [UR5+0xa0], R6 ;  /* 0x0000a006ff0075a7 */ /* 0x000ee40008001105 */
[----:B-1-3--:R-:W-:Y:S11]  /*6fb0*/  @!P0 BRA `(.L_x_46) ;  /* 0x0000003c004c8947 */ /* 0x00aff60003800000 */
.L_x_102:
[----:B------:R-:W3:Y:S01]  /*6fc0*/  LDTM.x32 R100, tmem[UR6] ;  /* 0x00000006006479ee */ /* 0x000ee200082c0000 */
[----:B------:R-:W-:Y:S02]  /*6fd0*/  R2UR UR6, R137 ;  /* 0x00000000890672ca */ /* 0x000fe400000e0000 */
[----:B------:R-:W-:-:S11]  /*6fe0*/  R2UR UR7, R141 ;  /* 0x000000008d0772ca */ /* 0x000fd600000e0000 */
[----:B------:R-:W4:Y:S01]  /*6ff0*/  LDTM.x32 R68, tmem[UR6] ;  /* 0x00000006004479ee */ /* 0x000f2200082c0000 */
[----:B------:R-:W-:Y:S01]  /*7000*/  R2UR UR6, R150 ;  /* 0x00000000960672ca */ /* 0x000fe200000e0000 */
[----:B------:R-:W5:Y:S01]  /*7010*/  LDTM.x32 R36, tmem[UR7] ;  /* 0x00000007002479ee */ /* 0x000f6200082c0000 */
[----:B------:R-:W-:Y:S02]  /*7020*/  R2UR UR7, R151 ;  /* 0x00000000970772ca */ /* 0x000fe400000e0000 */
[----:B---3--:R-:W-:Y:S02]  /*7030*/  FMNMX3 R144, R187, R100, R101, !PT ;  /* 0x00000064bb907276 */ /* 0x008fe40007800065 */
[----:B------:R-:W-:Y:S02]  /*7040*/  FMNMX R143, R102, R103, !PT ;  /* 0x00000067668f7209 */ /* 0x000fe40007800000 */
[----:B------:R-:W-:-:S05]  /*7050*/  FMNMX R142, R104, R105, !PT ;  /* 0x00000069688e7209 */ /* 0x000fca0007800000 */
[----:B-1----:R-:W1:Y:S01]  /*7060*/  LDTM.x32 R4, tmem[UR6] ;  /* 0x00000006000479ee */ /* 0x002e6200082c0000 */
[----:B------:R-:W-:Y:S02]  /*7070*/  FMNMX R167, R106, R107, !PT ;  /* 0x0000006b6aa77209 */ /* 0x000fe40007800000 */
        /* <DEDUP_REMOVED lines=12> */
[----:B----4-:R-:W-:Y:S02]  /*7140*/  FMNMX3 R144, R144, R68, R69, !PT ;  /* 0x0000004490907276 */ /* 0x010fe40007800045 */
        /* <DEDUP_REMOVED lines=15> */
[----:B-----5:R-:W-:-:S02]  /*7240*/  FMNMX3 R144, R144, R36, R37, !PT ;  /* 0x0000002490907276 */ /* 0x020fc40007800025 */
        /* <DEDUP_REMOVED lines=15> */
[----:B-1----:R-:W-:Y:S02]  /*7340*/  FMNMX3 R144, R144, R4, R5, !PT ;  /* 0x0000000490907276 */ /* 0x002fe40007800005 */
        /* <DEDUP_REMOVED lines=15> */
[----:B------:R-:W-:Y:S02]  /*7440*/  FMNMX R143, R144, R143, !PT ;  /* 0x0000008f908f7209 */ /* 0x000fe40007800000 */
[----:B------:R-:W-:Y:S02]  /*7450*/  R2UR UR6, R141 ;  /* 0x000000008d0672ca */ /* 0x000fe400000e0000 */
[----:B------:R-:W-:-:S04]  /*7460*/  FMNMX3 R167, R143, R142, R167, !PT ;  /* 0x0000008e8fa77276 */ /* 0x000fc800078000a7 */
[----:B------:R-:W-:-:S04]  /*7470*/  FSETP.NEU.AND P0, PT, R167, -INF , PT ;  /* 0xff800000a700780b */ /* 0x000fc80003f0d000 */
[----:B------:R-:W-:Y:S02]  /*7480*/  FSEL R184, R167, RZ, P0 ;  /* 0x000000ffa7b87208 */ /* 0x000fe40000000000 */
[----:B------:R-:W-:-:S03]  /*7490*/  ELECT P0, URZ, PT ;  /* 0x0000000000ff782f */ /* 0x000fc60003800000 */
[----:B------:R-:W-:-:S04]  /*74a0*/  FADD R188, -R184, R187 ;  /* 0x000000bbb8bc7221 */ /* 0x000fc80000000100 */
[----:B--2---:R-:W-:-:S05]  /*74b0*/  FMUL R188, R188, UR4 ;  /* 0x00000004bcbc7c20 */ /* 0x004fca0008400000 */
[----:B------:R-:W-:Y:S02]  /*74c0*/  FSETP.GE.AND P1, PT, R188, -8, PT ;  /* 0xc1000000bc00780b */ /* 0x000fe40003f26000 */
[----:B------:R-:W1:Y:S02]  /*74d0*/  MUFU.EX2 R188, R188 ;  /* 0x000000bc00bc7308 */ /* 0x000e640000000800 */
[C---:B------:R-:W-:Y:S02]  /*74e0*/  FSEL R184, R187.reuse, R184, P1 ;  /* 0x000000b8bbb87208 */ /* 0x040fe40000800000 */
[----:B------:R-:W-:-:S03]  /*74f0*/  FSEL R167, R187, R167, P1 ;  /* 0x000000a7bba77208 */ /* 0x000fc60000800000 */
[----:B------:R-:W-:-:S04]  /*7500*/  FFMA R184, -R184, UR4, RZ ;  /* 0x00000004b8b87c23 */ /* 0x000fc800080001ff */
[--C-:B------:R-:W-:Y:S02]  /*7510*/  FFMA2 R162, R14.F32x2.HI_LO, UR4.F32, R184.reuse.F32 ;  /* 0x000000040ea27c49 */ /* 0x100fe400092000b8 */
[--C-:B------:R-:W-:Y:S02]  /*7520*/  FFMA2 R164, R16.F32x2.HI_LO, UR4.F32, R184.reuse.F32 ;  /* 0x0000000410a47c49 */ /* 0x100fe400092000b8 */
[--C-:B------:R-:W-:Y:S02]  /*7530*/  FFMA2 R16, R80.F32x2.HI_LO, UR4.F32, R184.reuse.F32 ;  /* 0x0000000450107c49 */ /* 0x100fe400092000b8 */
[--C-:B------:R-:W-:Y:S01]  /*7540*/  FFMA2 R14, R82.F32x2.HI_LO, UR4.F32, R184.reuse.F32 ;  /* 0x00000004520e7c49 */ /* 0x100fe200092000b8 */
[----:B-1----:R-:W-:Y:S01]  /*7550*/  FSEL R188, R188, 1, !P1 ;  /* 0x3f800000bcbc7808 */ /* 0x002fe20004800000 */
[--C-:B------:R-:W-:Y:S01]  /*7560*/  FFMA2 R154, R6.F32x2.HI_LO, UR4.F32, R184.reuse.F32 ;  /* 0x00000004069a7c49 */ /* 0x100fe200092000b8 */
[----:B------:R-:W-:Y:S01]  /*7570*/  FMNMX R16, R16, -127, !PT ;  /* 0xc2fe000010107809 */ /* 0x000fe20007800000 */
        /* <DEDUP_REMOVED lines=24> */
[----:B------:R-:W-:Y:S01]  /*7700*/  FADD2.RM R182, R16.F32x2.HI_LO, 12582912 ;  /* 0x4b40000010b6744b */ /* 0x000fe20000204000 */
[----:B------:R-:W-:Y:S01]  /*7710*/  FMNMX R11, R11, -127, !PT ;  /* 0xc2fe00000b0b7809 */ /* 0x000fe20007800000 */
[----:B------:R-:W-:Y:S01]  /*7720*/  FADD2.RM R30, R14.F32x2.HI_LO, 12582912 ;  /* 0x4b4000000e1e744b */ /* 0x000fe20000204000 */
[----:B------:R-:W-:Y:S01]  /*7730*/  MUFU.EX2 R96, R22 ;  /* 0x0000001600607308 */ /* 0x000fe20000000800 */
[----:B------:R-:W-:-:S02]  /*7740*/  FFMA2 R48, R20.F32x2.HI_LO, UR4.F32, R184.F32 ;  /* 0x0000000414307c49 */ /* 0x000fc400092000b8 */
[--C-:B------:R-:W-:Y:S02]  /*7750*/  FFMA2 R98, R32.F32x2.HI_LO, UR4.F32, R184.reuse.F32 ;  /* 0x0000000420627c49 */ /* 0x100fe400092000b8 */
[----:B------:R-:W-:Y:S02]  /*7760*/  FADD2.RM R20, R6.F32x2.HI_LO, 12582912 ;  /* 0x4b4000000614744b */ /* 0x000fe40000204000 */
[--C-:B------:R-:W-:Y:S01]  /*7770*/  FFMA2 R142, R36.F32x2.HI_LO, UR4.F32, R184.reuse.F32 ;  /* 0x00000004248e7c49 */ /* 0x100fe200092000b8 */
[----:B------:R1:W-:Y:S01]  /*7780*/  MUFU.EX2 R97, R23 ;  /* 0x0000001700617308 */ /* 0x0003e20000000800 */
[----:B------:R-:W-:Y:S01]  /*7790*/  FADD2 R32, R182.F32x2.HI_LO, -12582912 ;  /* 0xcb400000b620744b */ /* 0x000fe20000200000 */
[----:B------:R-:W-:Y:S01]  /*77a0*/  FMNMX R36, R4, -127, !PT ;  /* 0xc2fe000004247809 */ /* 0x000fe20007800000 */
[----:B------:R-:W-:Y:S01]  /*77b0*/  FADD2 R180, R30.F32x2.HI_LO, -12582912 ;  /* 0xcb4000001eb4744b */ /* 0x000fe20000200000 */
[----:B------:R-:W-:Y:S01]  /*77c0*/  FMNMX R37, R5, -127, !PT ;  /* 0xc2fe000005257809 */ /* 0x000fe20007800000 */
[----:B------:R-:W-:-:S02]  /*77d0*/  FFMA2 R100, R100.F32x2.HI_LO, UR4.F32, R184.F32 ;  /* 0x0000000464647c49 */ /* 0x000fc400092000b8 */
[--C-:B------:R-:W-:Y:S01]  /*77e0*/  FFMA2 R102, R102.F32x2.HI_LO, UR4.F32, R184.reuse.F32 ;  /* 0x0000000466667c49 */ /* 0x100fe200092000b8 */
[----:B------:R-:W-:Y:S01]  /*77f0*/  MUFU.EX2 R142, R142 ;  /* 0x0000008e008e7308 */ /* 0x000fe20000000800 */
[--C-:B------:R-:W-:Y:S02]  /*7800*/  FFMA2 R104, R104.F32x2.HI_LO, UR4.F32, R184.reuse.F32 ;  /* 0x0000000468687c49 */ /* 0x100fe400092000b8 */
[--C-:B------:R-:W-:Y:S02]  /*7810*/  FFMA2 R106, R106.F32x2.HI_LO, UR4.F32, R184.reuse.F32 ;  /* 0x000000046a6a7c49 */ /* 0x100fe400092000b8 */
[--C-:B------:R-:W-:Y:S02]  /*7820*/  FFMA2 R108, R108.F32x2.HI_LO, UR4.F32, R184.reuse.F32 ;  /* 0x000000046c6c7c49 */ /* 0x100fe400092000b8 */
[----:B------:R-:W-:Y:S01]  /*7830*/  FFMA2 R110, R110.F32x2.HI_LO, UR4.F32, R184.F32 ;  /* 0x000000046e6e7c49 */ /* 0x000fe200092000b8 */
[----:B------:R-:W-:Y:S01]  /*7840*/  MUFU.EX2 R100, R100 ;  /* 0x0000006400647308 */ /* 0x000fe20000000800 */
[----:B-1----:R-:W-:-:S02]  /*7850*/  FADD2.RM R22, R8.F32x2.HI_LO, 12582912 ;  /* 0x4b4000000816744b */ /* 0x002fc40000204000 */
        /* <DEDUP_REMOVED lines=46> */
[----:B------:R-:W-:Y:S02]  /*7b40*/  FFMA2 R184, R34.F32x2.HI_LO, UR4.F32, R184.F32 ;  /* 0x0000000422b87c49 */ /* 0x000fe400092000b8 */
[----:B------:R-:W-:Y:S02]  /*7b50*/  IMAD.MOV.U32 R34, RZ, RZ, 0x3d9df09d ;  /* 0x3d9df09dff227424 */ /* 0x000fe400078e00ff */
[----:B------:R-:W-:Y:S01]  /*7b60*/  FADD2.RM R28, R178.F32x2.HI_LO, 12582912 ;  /* 0x4b400000b21c744b */ /* 0x000fe20000204000 */
[----:B------:R-:W-:Y:S01]  /*7b70*/  MUFU.EX2 R110, R110 ;  /* 0x0000006e006e7308 */ /* 0x000fe20000000800 */
[----:B------:R-:W-:Y:S02]  /*7b80*/  FADD2 R170, R20.F32x2.HI_LO, -12582912 ;  /* 0xcb40000014aa744b */ /* 0x000fe40000200000 */
[----:B------:R-:W-:-:S02]  /*7b90*/  FADD2 R32, R16.F32x2.HI_LO, -R32.F32x2.HI_LO ;  /* 0x800000201020724b */ /* 0x000fc40000000000 */
[----:B------:R-:W-:Y:S02]  /*7ba0*/  FADD2 R180, R14.F32x2.HI_LO, -R180.F32x2.HI_LO ;  /* 0x800000b40eb4724b */ /* 0x000fe40000000000 */
[----:B------:R-:W-:Y:S01]  /*7bb0*/  FADD2.RM R26, R12.F32x2.HI_LO, 12582912 ;  /* 0x4b4000000c1a744b */ /* 0x000fe20000204000 */
[----:B------:R-:W-:Y:S01]  /*7bc0*/  MUFU.EX2 R111, R111 ;  /* 0x0000006f006f7308 */ /* 0x000fe20000000800 */
[----:B------:R-:W-:Y:S02]  /*7bd0*/  FADD2.RM R24, R10.F32x2.HI_LO, 12582912 ;  /* 0x4b4000000a18744b */ /* 0x000fe40000204000 */
[----:B------:R-:W-:Y:S02]  /*7be0*/  FADD2 R172, R22.F32x2.HI_LO, -12582912 ;  /* 0xcb40000016ac744b */ /* 0x000fe40000200000 */
[----:B------:R-:W-:Y:S02]  /*7bf0*/  FADD2.RM R168, R36.F32x2.HI_LO, 12582912 ;  /* 0x4b40000024a8744b */ /* 0x000fe40000204000 */
[----:B------:R-:W-:Y:S01]  /*7c00*/  FADD2 R14, R28.F32x2.HI_LO, -12582912 ;  /* 0xcb4000001c0e744b */ /* 0x000fe20000200000 */
[----:B------:R-:W-:Y:S01]  /*7c10*/  MUFU.EX2 R112, R112 ;  /* 0x0000007000707308 */ /* 0x000fe20000000800 */
[----:B------:R-:W-:-:S02]  /*7c20*/  FADD2 R170, R6.F32x2.HI_LO, -R170.F32x2.HI_LO ;  /* 0x800000aa06aa724b */ /* 0x000fc40000000000 */
[-C--:B------:R-:W-:Y:S02]  /*7c30*/  FFMA2 R6, R32.F32x2.HI_LO, R34.reuse.F32, 0.22756439447402954102 ;  /* 0x3e6906a420067449 */ /* 0x080fe40001200022 */
[----:B------:R-:W-:Y:S02]  /*7c40*/  FFMA2 R4, R180.F32x2.HI_LO, R34.F32, 0.22756439447402954102 ;  /* 0x3e6906a4b4047449 */ /* 0x000fe40001200022 */
[----:B------:R-:W-:Y:S01]  /*7c50*/  FADD2 R176, R26.F32x2.HI_LO, -12582912 ;  /* 0xcb4000001ab0744b */ /* 0x000fe20000200000 */
[----:B------:R-:W1:Y:S01]  /*7c60*/  MUFU.EX2 R113, R113 ;  /* 0x0000007100717308 */ /* 0x000e620000000800 */
[----:B------:R-:W-:Y:S02]  /*7c70*/  FADD2 R174, R24.F32x2.HI_LO, -12582912 ;  /* 0xcb40000018ae744b */ /* 0x000fe40000200000 */
[----:B------:R-:W-:Y:S02]  /*7c80*/  FADD2 R172, R8.F32x2.HI_LO, -R172.F32x2.HI_LO ;  /* 0x800000ac08ac724b */ /* 0x000fe40000000000 */
[----:B------:R-:W-:-:S02]  /*7c90*/  FADD2 R8, R168.F32x2.HI_LO, -12582912 ;  /* 0xcb400000a808744b */ /* 0x000fc40000200000 */
[----:B------:R-:W-:Y:S01]  /*7ca0*/  FADD2 R178, R178.F32x2.HI_LO, -R14.F32x2.HI_LO ;  /* 0x8000000eb2b2724b */ /* 0x000fe20000000000 */
[----:B------:R-:W-:Y:S01]  /*7cb0*/  MUFU.EX2 R114, R114 ;  /* 0x0000007200727308 */ /* 0x000fe20000000800 */
[----:B------:R-:W-:Y:S02]  /*7cc0*/  FFMA2 R6, R6.F32x2.HI_LO, R32.F32x2.HI_LO, 0.69514614343643188477 ;  /* 0x3f31f51906067449 */ /* 0x000fe40000200020 */
[----:B------:R-:W-:Y:S02]  /*7cd0*/  FFMA2 R4, R4.F32x2.HI_LO, R180.F32x2.HI_LO, 0.69514614343643188477 ;  /* 0x3f31f51904047449 */ /* 0x000fe400002000b4 */
[----:B------:R-:W-:Y:S02]  /*7ce0*/  FADD2 R176, R12.F32x2.HI_LO, -R176.F32x2.HI_LO ;  /* 0x800000b00cb0724b */ /* 0x000fe40000000000 */
[----:B------:R-:W-:Y:S01]  /*7cf0*/  FADD2 R174, R10.F32x2.HI_LO, -R174.F32x2.HI_LO ;  /* 0x800000ae0aae724b */ /* 0x000fe20000000000 */
[----:B------:R-:W2:Y:S01]  /*7d00*/  MUFU.EX2 R115, R115 ;  /* 0x0000007300737308 */ /* 0x000ea20000000800 */
[----:B------:R-:W-:Y:S01]  /*7d10*/  FADD2 R36, R36.F32x2.HI_LO, -R8.F32x2.HI_LO ;  /* 0x800000082424724b */ /* 0x000fe20000000000 */
[----:B-1----:R-:W-:Y:S01]  /*7d20*/  F2FP.BF16.F32.PACK_AB R10, R113, R112 ;  /* 0x00000070710a723e */ /* 0x002fe200000010ff */
[----:B------:R-:W-:-:S02]  /*7d30*/  FFMA2 R8, R178.F32x2.HI_LO, R34.F32, 0.22756439447402954102 ;  /* 0x3e6906a4b2087449 */ /* 0x000fc40001200022 */
[----:B------:R-:W-:Y:S02]  /*7d40*/  FFMA2 R32, R6.F32x2.HI_LO, R32.F32x2.HI_LO, 1 ;  /* 0x3f80000006207449 */ /* 0x000fe40000200020 */
[----:B------:R-:W-:Y:S01]  /*7d50*/  FFMA2 R180, R4.F32x2.HI_LO, R180.F32x2.HI_LO, 1 ;  /* 0x3f80000004b47449 */ /* 0x000fe200002000b4 */
[----:B------:R-:W-:Y:S01]  /*7d60*/  MUFU.EX2 R116, R116 ;  /* 0x0000007400747308 */ /* 0x000fe20000000800 */
[-C--:B------:R-:W-:Y:S02]  /*7d70*/  FFMA2 R6, R176.F32x2.HI_LO, R34.reuse.F32, 0.22756439447402954102 ;  /* 0x3e6906a4b0067449 */ /* 0x080fe40001200022 */
[----:B------:R-:W-:Y:S02]  /*7d80*/  IMAD R182, R182, 0x800000, R32 ;  /* 0x00800000b6b67824 */ /* 0x000fe400078e0220 */
[----:B------:R-:W-:Y:S02]  /*7d90*/  FFMA2 R4, R174.F32x2.HI_LO, R34.F32, 0.22756439447402954102 ;  /* 0x3e6906a4ae047449 */ /* 0x000fe40001200022 */
[----:B------:R-:W-:-:S02]  /*7da0*/  IMAD R183, R183, 0x800000, R33 ;  /* 0x00800000b7b77824 */ /* 0x000fc400078e0221 */
[----:B------:R-:W-:Y:S02]  /*7db0*/  FFMA2 R8, R8.F32x2.HI_LO, R178.F32x2.HI_LO, 0.69514614343643188477 ;  /* 0x3f31f51908087449 */ /* 0x000fe400002000b2 */
[----:B------:R-:W-:Y:S02]  /*7dc0*/  IMAD R180, R30, 0x800000, R180 ;  /* 0x008000001eb47824 */ /* 0x000fe400078e02b4 */
[----:B------:R-:W-:Y:S01]  /*7dd0*/  FFMA2 R6, R6.F32x2.HI_LO, R176.F32x2.HI_LO, 0.69514614343643188477 ;  /* 0x3f31f51906067449 */ /* 0x000fe200002000b0 */
[----:B------:R-:W1:Y:S01]  /*7de0*/  MUFU.EX2 R117, R117 ;  /* 0x0000007500757308 */ /* 0x000e620000000800 */
[----:B------:R-:W-:Y:S01]  /*7df0*/  FFMA2 R4, R4.F32x2.HI_LO, R174.F32x2.HI_LO, 0.69514614343643188477 ;  /* 0x3f31f51904047449 */ /* 0x000fe200002000ae */
[----:B--2---:R-:W-:Y:S01]  /*7e00*/  F2FP.BF16.F32.PACK_AB R11, R115, R114 ;  /* 0x00000072730b723e */ /* 0x004fe200000010ff */
[----:B------:R-:W-:Y:S02]  /*7e10*/  FFMA2 R178, R8.F32x2.HI_LO, R178.F32x2.HI_LO, 1 ;  /* 0x3f80000008b27449 */ /* 0x000fe400002000b2 */
[----:B------:R-:W-:-:S02]  /*7e20*/  IMAD.SHL.U32 R8, R3, 0x4, RZ ;  /* 0x0000000403087824 */ /* 0x000fc400078e00ff */
[----:B------:R-:W-:Y:S01]  /*7e30*/  FFMA2 R176, R6.F32x2.HI_LO, R176.F32x2.HI_LO, 1 ;  /* 0x3f80000006b07449 */ /* 0x000fe200002000b0 */
[----:B------:R-:W-:Y:S01]  /*7e40*/  F2FP.BF16.F32.PACK_AB R9, R111, R110 ;  /* 0x0000006e6f09723e */ /* 0x000fe200000010ff */
[----:B------:R-:W-:Y:S01]  /*7e50*/  FFMA2 R174, R4.F32x2.HI_LO, R174.F32x2.HI_LO, 1 ;  /* 0x3f80000004ae7449 */ /* 0x000fe200002000ae */
[----:B------:R-:W-:Y:S01]  /*7e60*/  MUFU.EX2 R118, R118 ;  /* 0x0000007600767308 */ /* 0x000fe20000000800 */
[-C--:B------:R-:W-:Y:S01]  /*7e70*/  FFMA2 R6, R172.F32x2.HI_LO, R34.reuse.F32, 0.22756439447402954102 ;  /* 0x3e6906a4ac067449 */ /* 0x080fe20001200022 */
[----:B------:R-:W-:Y:S01]  /*7e80*/  LOP3.LUT R8, R8, 0x1fc, RZ, 0xc0, !PT ;  /* 0x000001fc08087812 */ /* 0x000fe200078ec0ff */
[----:B------:R-:W-:Y:S02]  /*7e90*/  FFMA2 R4, R170.F32x2.HI_LO, R34.F32, 0.22756439447402954102 ;  /* 0x3e6906a4aa047449 */ /* 0x000fe40001200022 */
[----:B------:R-:W-:Y:S02]  /*7ea0*/  IMAD R181, R31, 0x800000, R181 ;  /* 0x008000001fb57824 */ /* 0x000fe400078e02b5 */
[----:B------:R-:W-:-:S02]  /*7eb0*/  FFMA2 R6, R6.F32x2.HI_LO, R172.F32x2.HI_LO, 0.69514614343643188477 ;  /* 0x3f31f51906067449 */ /* 0x000fc400002000ac */
[----:B------:R-:W-:Y:S02]  /*7ec0*/  IMAD R178, R28, 0x800000, R178 ;  /* 0x008000001cb27824 */ /* 0x000fe400078e02b2 */
[----:B------:R-:W-:Y:S01]  /*7ed0*/  FFMA2 R4, R4.F32x2.HI_LO, R170.F32x2.HI_LO, 0.69514614343643188477 ;  /* 0x3f31f51904047449 */ /* 0x000fe200002000aa */
[----:B------:R-:W2:Y:S01]  /*7ee0*/  MUFU.EX2 R119, R119 ;  /* 0x0000007700777308 */ /* 0x000ea20000000800 */
[----:B------:R-:W-:Y:S01]  /*7ef0*/  FFMA2 R34, R36.F32x2.HI_LO, R34.F32, 0.22756439447402954102 ;  /* 0x3e6906a424227449 */ /* 0x000fe20001200022 */
[----:B------:R3:W-:Y:S01]  /*7f00*/  STS [R8+UR5+0x11c], R188 ;  /* 0x00011cbc08007988 */ /* 0x0007e20008000805 */
[----:B------:R-:W-:Y:S01]  /*7f10*/  FFMA2 R172, R6.F32x2.HI_LO, R172.F32x2.HI_LO, 1 ;  /* 0x3f80000006ac7449 */ /* 0x000fe200002000ac */
[----:B------:R-:W-:Y:S01]  /*7f20*/  F2FP.BF16.F32.PACK_AB R6, R105, R104 ;  /* 0x000000686906723e */ /* 0x000fe200000010ff */
[----:B------:R-:W-:Y:S01]  /*7f30*/  FFMA2 R170, R4.F32x2.HI_LO, R170.F32x2.HI_LO, 1 ;  /* 0x3f80000004aa7449 */ /* 0x000fe200002000aa */
[----:B------:R-:W-:Y:S01]  /*7f40*/  F2FP.BF16.F32.PACK_AB R4, R101, R100 ;  /* 0x000000646504723e */ /* 0x000fe200000010ff */
[----:B------:R-:W-:Y:S01]  /*7f50*/  FFMA2 R34, R34.F32x2.HI_LO, R36.F32x2.HI_LO, 0.69514614343643188477 ;  /* 0x3f31f51922227449 */ /* 0x000fe20000200024 */
[----:B------:R-:W-:Y:S01]  /*7f60*/  MUFU.EX2 R120, R120 ;  /* 0x0000007800787308 */ /* 0x000fe20000000800 */
[----:B------:R-:W-:Y:S01]  /*7f70*/  F2FP.BF16.F32.PACK_AB R5, R103, R102 ;  /* 0x000000666705723e */ /* 0x000fe200000010ff */
[----:B------:R-:W-:Y:S01]  /*7f80*/  IMAD R179, R29, 0x800000, R179 ;  /* 0x008000001db37824 */ /* 0x000fe200078e02b3 */
[----:B------:R-:W-:Y:S01]  /*7f90*/  F2FP.BF16.F32.PACK_AB R7, R107, R106 ;  /* 0x0000006a6b07723e */ /* 0x000fe200000010ff */
[----:B------:R-:W-:Y:S01]  /*7fa0*/  FFMA2 R34, R34.F32x2.HI_LO, R36.F32x2.HI_LO, 1 ;  /* 0x3f80000022227449 */ /* 0x000fe20000200024 */
[----:B-1----:R-:W-:Y:S01]  /*7fb0*/  F2FP.BF16.F32.PACK_AB R12, R117, R116 ;  /* 0x00000074750c723e */ /* 0x002fe200000010ff */
[----:B------:R-:W-:Y:S01]  /*7fc0*/  IMAD R176, R26, 0x800000, R176 ;  /* 0x008000001ab07824 */ /* 0x000fe200078e02b0 */
[----:B------:R-:W-:Y:S01]  /*7fd0*/  F2FP.BF16.F32.PACK_AB R42, R179, R178 ;  /* 0x000000b2b32a723e */ /* 0x000fe200000010ff */
[----:B------:R-:W1:Y:S01]  /*7fe0*/  MUFU.EX2 R121, R121 ;  /* 0x0000007900797308 */ /* 0x000e620000000800 */
[----:B--2---:R-:W-:Y:S01]  /*7ff0*/  F2FP.BF16.F32.PACK_AB R13, R119, R118 ;  /* 0x00000076770d723e */ /* 0x004fe200000010ff */
[----:B------:R-:W-:-:S02]  /*8000*/  IMAD R177, R27, 0x800000, R177 ;  /* 0x008000001bb17824 */ /* 0x000fc400078e02b1 */
[----:B------:R-:W-:Y:S02]  /*8010*/  IMAD R174, R24, 0x800000, R174 ;  /* 0x0080000018ae7824 */ /* 0x000fe400078e02ae */
[----:B------:R-:W-:Y:S01]  /*8020*/  IMAD R175, R25, 0x800000, R175 ;  /* 0x0080000019af7824 */ /* 0x000fe200078e02af */
[----:B------:R-:W-:Y:S01]  /*8030*/  F2FP.BF16.F32.PACK_AB R43, R177, R176 ;  /* 0x000000b0b12b723e */ /* 0x000fe200000010ff */
[----:B------:R-:W-:Y:S01]  /*8040*/  MUFU.EX2 R122, R122 ;  /* 0x0000007a007a7308 */ /* 0x000fe20000000800 */
[----:B------:R-:W-:Y:S01]  /*8050*/  IMAD R172, R22, 0x800000, R172 ;  /* 0x0080000016ac7824 */ /* 0x000fe200078e02ac */
[----:B---3--:R-:W-:Y:S01]  /*8060*/  F2FP.BF16.F32.PACK_AB R8, R109, R108 ;  /* 0x0000006c6d08723e */ /* 0x008fe200000010ff */
[----:B------:R-:W-:Y:S02]  /*8070*/  IMAD R173, R23, 0x800000, R173 ;  /* 0x0080000017ad7824 */ /* 0x000fe400078e02ad */
[----:B------:R-:W-:-:S03]  /*8080*/  IMAD R170, R20, 0x800000, R170 ;  /* 0x0080000014aa7824 */ /* 0x000fc600078e02aa */
[----:B------:R-:W2:Y:S01]  /*8090*/  MUFU.EX2 R123, R123 ;  /* 0x0000007b007b7308 */ /* 0x000ea20000000800 */
[----:B-1----:R-:W-:Y:S01]  /*80a0*/  F2FP.BF16.F32.PACK_AB R14, R121, R120 ;  /* 0x00000078790e723e */ /* 0x002fe200000010ff */
[----:B------:R-:W-:Y:S02]  /*80b0*/  IMAD R171, R21, 0x800000, R171 ;  /* 0x0080000015ab7824 */ /* 0x000fe400078e02ab */
[----:B------:R-:W-:Y:S01]  /*80c0*/  IMAD R168, R168, 0x800000, R34 ;  /* 0x00800000a8a87824 */ /* 0x000fe200078e0222 */
[----:B------:R-:W-:Y:S01]  /*80d0*/  F2FP.BF16.F32.PACK_AB R34, R183, R182 ;  /* 0x000000b6b722723e */ /* 0x000fe200000010ff */
[----:B------:R-:W-:Y:S01]  /*80e0*/  IMAD R169, R169, 0x800000, R35 ;  /* 0x00800000a9a97824 */ /* 0x000fe200078e0223 */
[----:B------:R-:W-:Y:S01]  /*80f0*/  F2FP.BF16.F32.PACK_AB R35, R181, R180 ;  /* 0x000000b4b523723e */ /* 0x000fe200000010ff */
[----:B------:R-:W-:Y:S01]  /*8100*/  MUFU.EX2 R124, R124 ;  /* 0x0000007c007c7308 */ /* 0x000fe20000000800 */
[----:B------:R-:W-:Y:S02]  /*8110*/  F2FP.BF16.F32.PACK_AB R26, R171, R170 ;  /* 0x000000aaab1a723e */ /* 0x000fe400000010ff */
[----:B------:R-:W-:-:S05]  /*8120*/  F2FP.BF16.F32.PACK_AB R27, R169, R168 ;  /* 0x000000a8a91b723e */ /* 0x000fca00000010ff */
[----:B------:R-:W1:Y:S01]  /*8130*/  MUFU.EX2 R125, R125 ;  /* 0x0000007d007d7308 */ /* 0x000e620000000800 */
[----:B--2---:R-:W-:-:S07]  /*8140*/  F2FP.BF16.F32.PACK_AB R15, R123, R122 ;  /* 0x0000007a7b0f723e */ /* 0x004fce00000010ff */
[----:B------:R-:W-:Y:S08]  /*8150*/  MUFU.EX2 R126, R126 ;  /* 0x0000007e007e7308 */ /* 0x000ff00000000800 */
[----:B------:R-:W2:Y:S01]  /*8160*/  MUFU.EX2 R127, R127 ;  /* 0x0000007f007f7308 */ /* 0x000ea20000000800 */
[----:B-1----:R-:W-:-:S07]  /*8170*/  F2FP.BF16.F32.PACK_AB R16, R125, R124 ;  /* 0x0000007c7d10723e */ /* 0x002fce00000010ff */
[----:B------:R-:W-:Y:S08]  /*8180*/  MUFU.EX2 R128, R128 ;  /* 0x0000008000807308 */ /* 0x000ff00000000800 */
[----:B------:R-:W1:Y:S01]  /*8190*/  MUFU.EX2 R129, R129 ;  /* 0x0000008100817308 */ /* 0x000e620000000800 */
[----:B--2---:R-:W-:-:S07]  /*81a0*/  F2FP.BF16.F32.PACK_AB R17, R127, R126 ;  /* 0x0000007e7f11723e */ /* 0x004fce00000010ff */
[----:B------:R-:W-:Y:S08]  /*81b0*/  MUFU.EX2 R130, R130 ;  /* 0x0000008200827308 */ /* 0x000ff00000000800 */
[----:B------:R-:W2:Y:S01]  /*81c0*/  MUFU.EX2 R131, R131 ;  /* 0x0000008300837308 */ /* 0x000ea20000000800 */
[----:B-1----:R-:W-:-:S07]  /*81d0*/  F2FP.BF16.F32.PACK_AB R18, R129, R128 ;  /* 0x000000808112723e */ /* 0x002fce00000010ff */
[----:B------:R-:W-:Y:S08]  /*81e0*/  MUFU.EX2 R68, R68 ;  /* 0x0000004400447308 */ /* 0x000ff00000000800 */
[----:B------:R-:W1:Y:S01]  /*81f0*/  MUFU.EX2 R69, R69 ;  /* 0x0000004500457308 */ /* 0x000e620000000800 */
[----:B--2---:R-:W-:Y:S01]  /*8200*/  F2FP.BF16.F32.PACK_AB R19, R131, R130 ;  /* 0x000000828313723e */ /* 0x004fe200000010ff */
[----:B------:R2:W-:Y:S06]  /*8210*/  BAR.ARV R132, 0x40 ;  /* 0x000100840000751d */ /* 0x0005ec0000002000 */
[----:B------:R-:W-:Y:S01]  /*8220*/  MUFU.EX2 R70, R70 ;  /* 0x0000004600467308 */ /* 0x000fe20000000800 */
[----:B------:R3:W-:Y:S01]  /*8230*/  STTM.x16 tmem[UR6], R4 ;  /* 0x00000004000079ed */ /* 0x0007e20008240006 */
[----:B------:R-:W-:-:S06]  /*8240*/  R2UR UR6, R150 ;  /* 0x00000000960672ca */ /* 0x000fcc00000e0000 */
[----:B------:R-:W4:Y:S01]  /*8250*/  MUFU.EX2 R71, R71 ;  /* 0x0000004700477308 */ /* 0x000f220000000800 */
[----:B-1----:R-:W-:-:S07]  /*8260*/  F2FP.BF16.F32.PACK_AB R28, R69, R68 ;  /* 0x00000044451c723e */ /* 0x002fce00000010ff */
[----:B------:R-:W-:Y:S08]  /*8270*/  MUFU.EX2 R72, R72 ;  /* 0x0000004800487308 */ /* 0x000ff00000000800 */
[----:B------:R-:W1:Y:S01]  /*8280*/  MUFU.EX2 R73, R73 ;  /* 0x0000004900497308 */ /* 0x000e620000000800 */
[----:B----4-:R-:W-:-:S07]  /*8290*/  F2FP.BF16.F32.PACK_AB R29, R71, R70 ;  /* 0x00000046471d723e */ /* 0x010fce00000010ff */
[----:B------:R-:W-:Y:S08]  /*82a0*/  MUFU.EX2 R74, R74 ;  /* 0x0000004a004a7308 */ /* 0x000ff00000000800 */
[----:B------:R-:W4:Y:S01]  /*82b0*/  MUFU.EX2 R75, R75 ;  /* 0x0000004b004b7308 */ /* 0x000f220000000800 */
[----:B-1----:R-:W-:-:S07]  /*82c0*/  F2FP.BF16.F32.PACK_AB R30, R73, R72 ;  /* 0x00000048491e723e */ /* 0x002fce00000010ff */
[----:B------:R-:W-:Y:S01]  /*82d0*/  MUFU.EX2 R76, R76 ;  /* 0x0000004c004c7308 */ /* 0x000fe20000000800 */
[----:B---3--:R-:W-:-:S07]  /*82e0*/  F2FP.BF16.F32.PACK_AB R18, R175, R174 ;  /* 0x000000aeaf12723e */ /* 0x008fce00000010ff */
[----:B------:R-:W1:Y:S01]  /*82f0*/  MUFU.EX2 R77, R77 ;  /* 0x0000004d004d7308 */ /* 0x000e620000000800 */
[----:B----4-:R-:W-:Y:S02]  /*8300*/  F2FP.BF16.F32.PACK_AB R31, R75, R74 ;  /* 0x0000004a4b1f723e */ /* 0x010fe400000010ff */
[----:B------:R-:W-:-:S05]  /*8310*/  F2FP.BF16.F32.PACK_AB R19, R173, R172 ;  /* 0x000000acad13723e */ /* 0x000fca00000010ff */
[----:B------:R-:W-:Y:S08]  /*8320*/  MUFU.EX2 R78, R78 ;  /* 0x0000004e004e7308 */ /* 0x000ff00000000800 */
[----:B------:R-:W3:Y:S01]  /*8330*/  MUFU.EX2 R79, R79 ;  /* 0x0000004f004f7308 */ /* 0x000ee20000000800 */
[----:B-1----:R-:W-:-:S07]  /*8340*/  F2FP.BF16.F32.PACK_AB R32, R77, R76 ;  /* 0x0000004c4d20723e */ /* 0x002fce00000010ff */
[----:B------:R-:W-:Y:S08]  /*8350*/  MUFU.EX2 R84, R84 ;  /* 0x0000005400547308 */ /* 0x000ff00000000800 */
[----:B------:R-:W1:Y:S01]  /*8360*/  MUFU.EX2 R85, R85 ;  /* 0x0000005500557308 */ /* 0x000e620000000800 */
[----:B---3--:R-:W-:-:S07]  /*8370*/  F2FP.BF16.F32.PACK_AB R33, R79, R78 ;  /* 0x0000004e4f21723e */ /* 0x008fce00000010ff */
        /* <DEDUP_REMOVED lines=15> */
[----:B------:R-:W1:Y:S08]  /*8470*/  MUFU.EX2 R143, R143 ;  /* 0x0000008f008f7308 */ /* 0x000e700000000800 */
[----:B------:R-:W-:Y:S01]  /*8480*/  MUFU.EX2 R144, R144 ;  /* 0x0000009000907308 */ /* 0x000fe20000000800 */
[----:B---3--:R-:W-:-:S04]  /*8490*/  F2FP.BF16.F32.PACK_AB R41, R95, R94 ;  /* 0x0000005e5f29723e */ /* 0x008fc800000010ff */
[----:B------:R-:W-:Y:S03]  /*84a0*/  STTM.x16 tmem[UR7], R28 ;  /* 0x0000001c000079ed */ /* 0x000fe60008240007 */
        /* <DEDUP_REMOVED lines=34> */
[----:B---3--:R-:W-:-:S04]  /*86d0*/  F2FP.BF16.F32.PACK_AB R25, R63, R62 ;  /* 0x0000003e3f19723e */ /* 0x008fc800000010ff */
[----:B------:R3:W-:Y:S01]  /*86e0*/  STTM.x16 tmem[UR6], R12 ;  /* 0x0000000c000079ed */ /* 0x0007e20008240006 */
[----:B------:R-:W-:Y:S01]  /*86f0*/  R2UR UR6, R166 ;  /* 0x00000000a60672ca */ /* 0x000fe200000e0000 */
[----:B------:R-:W4:Y:S01]  /*8700*/  FENCE.VIEW.ASYNC.T ;  /* 0x00000000000073c6 */ /* 0x000f220000000200 */
[----:B------:R-:W-:Y:S08]  /*8710*/  MUFU.EX2 R154, R154 ;  /* 0x0000009a009a7308 */ /* 0x000ff00000000800 */
[----:B------:R-:W5:Y:S01]  /*8720*/  MUFU.EX2 R155, R155 ;  /* 0x0000009b009b7308 */ /* 0x000f620000000800 */
[----:B-1----:R-:W-:-:S07]  /*8730*/  F2FP.BF16.F32.PACK_AB R4, R153, R152 ;  /* 0x000000989904723e */ /* 0x002fce00000010ff */
[----:B------:R-:W-:Y:S08]  /*8740*/  MUFU.EX2 R156, R156 ;  /* 0x0000009c009c7308 */ /* 0x000ff00000000800 */
[----:B------:R-:W1:Y:S01]  /*8750*/  MUFU.EX2 R157, R157 ;  /* 0x0000009d009d7308 */ /* 0x000e620000000800 */
[----:B-----5:R-:W-:-:S07]  /*8760*/  F2FP.BF16.F32.PACK_AB R5, R155, R154 ;  /* 0x0000009a9b05723e */ /* 0x020fce00000010ff */
[----:B------:R-:W-:Y:S08]  /*8770*/  MUFU.EX2 R158, R158 ;  /* 0x0000009e009e7308 */ /* 0x000ff00000000800 */
[----:B------:R-:W5:Y:S01]  /*8780*/  MUFU.EX2 R159, R159 ;  /* 0x0000009f009f7308 */ /* 0x000f620000000800 */
[----:B-1----:R-:W-:-:S07]  /*8790*/  F2FP.BF16.F32.PACK_AB R6, R157, R156 ;  /* 0x0000009c9d06723e */ /* 0x002fce00000010ff */
[----:B------:R-:W-:Y:S01]  /*87a0*/  MUFU.EX2 R160, R160 ;  /* 0x000000a000a07308 */ /* 0x000fe20000000800 */
[----:B---3--:R-:W-:Y:S01]  /*87b0*/  IMAD.MOV.U32 R20, RZ, RZ, 0x1 ;  /* 0x00000001ff147424 */ /* 0x008fe200078e00ff */
[----:B------:R-:W-:Y:S01]  /*87c0*/  F2FP.BF16.F32.PACK_AB R13, R97, R96 ;  /* 0x00000060610d723e */ /* 0x000fe200000010ff */
[----:B------:R-:W-:Y:S02]  /*87d0*/  IMAD.U32 R21, R140, -0x80000000, RZ ;  /* 0x800000008c157824 */ /* 0x000fe400078e00ff */
[----:B----4-:R2:W-:Y:S03]  /*87e0*/  SYNCS.ARRIVE.TRANS64.ART0 RZ, [UR5+0xa8], R20 ;  /* 0x0000a814ffff79a7 */ /* 0x0105e60008500005 */
[----:B------:R-:W1:Y:S01]  /*87f0*/  MUFU.EX2 R161, R161 ;  /* 0x000000a100a17308 */ /* 0x000e620000000800 */
[----:B-----5:R-:W-:-:S07]  /*8800*/  F2FP.BF16.F32.PACK_AB R7, R159, R158 ;  /* 0x0000009e9f07723e */ /* 0x020fce00000010ff */
        /* <DEDUP_REMOVED lines=29> */
[----:B---3--:R-:W-:Y:S02]  /*89e0*/  F2FP.BF16.F32.PACK_AB R18, R99, R98 ;  /* 0x000000626312723e */ /* 0x008fe400000010ff */
[----:B-1----:R-:W-:-:S04]  /*89f0*/  F2FP.BF16.F32.PACK_AB R19, R185, R184 ;  /* 0x000000b8b913723e */ /* 0x002fc800000010ff */
[----:B------:R2:W-:Y:S01]  /*8a00*/  STTM.x16 tmem[UR6], R4 ;  /* 0x00000004000079ed */ /* 0x0005e20008240006 */
[----:B------:R-:W1:Y:S02]  /*8a10*/  FENCE.VIEW.ASYNC.T ;  /* 0x00000000000073c6 */ /* 0x000e640000000200 */
[----:B-1----:R-:W-:Y:S01]  /*8a20*/  NOP ;  /* 0x0000000000007918 */ /* 0x002fe20000000000 */
[----:B------:R2:W-:Y:S01]  /*8a30*/  @P0 SYNCS.ARRIVE.TRANS64.ART0 RZ, [UR5+0xb0], R20 ;  /* 0x0000b014ffff09a7 */ /* 0x0005e20008500005 */
[----:B------:R-:W1:Y:S02]  /*8a40*/  SYNCS.PHASECHK.TRANS64.TRYWAIT P0, [UR5+0xd8], R21 ;  /* 0x0000d815ff0075a7 */ /* 0x000e640008001105 */
[----:B-12---:R-:W-:Y:S05]  /*8a50*/  @!P0 BRA `(.L_x_47) ;  /* 0x0000002000c08947 */ /* 0x006fea0003800000 */
.L_x_104:
[----:B------:R-:W-:Y:S01]  /*8a60*/  MOV R187, UR10 ;  /* 0x0000000a00bb7c02 */ /* 0x000fe20008000f00 */
[----:B------:R-:W-:Y:S01]  /*8a70*/  FMUL R186, R188, R186 ;  /* 0x000000babcba7220 */ /* 0x000fe20000400000 */
[----:B------:R-:W-:Y:S01]  /*8a80*/  FADD2 R102, R102.F32x2.HI_LO, R110.F32x2.HI_LO ;  /* 0x0000006e6666724b */ /* 0x000fe20000000000 */
[----:B------:R-:W-:Y:S01]  /*8a90*/  UIADD3 UR8, UPT, UPT, UR8, 0x1, URZ ;  /* 0x0000000108087890 */ /* 0x000fe2000fffe0ff */
[----:B------:R-:W-:Y:S01]  /*8aa0*/  FADD2 R104, R104.F32x2.HI_LO, R112.F32x2.HI_LO ;  /* 0x000000706868724b */ /* 0x000fe20000000000 */
[----:B------:R-:W-:Y:S01]  /*8ab0*/  LOP3.LUT R140, R140, 0x1, RZ, 0x3c, !PT ;  /* 0x000000018c8c7812 */ /* 0x000fe200078e3cff */
[----:B------:R-:W-:Y:S01]  /*8ac0*/  FADD2 R186, R186.F32x2.HI_LO, R100.F32x2.HI_LO ;  /* 0x00000064baba724b */ /* 0x000fe20000000000 */
[----:B------:R-:W-:Y:S01]  /*8ad0*/  UISETP.NE.AND UP0, UPT, UR8, UR9, UPT ;  /* 0x000000090800728c */ /* 0x000fe2000bf05270 */
[----:B------:R-:W-:Y:S01]  /*8ae0*/  FADD2 R106, R106.F32x2.HI_LO, R114.F32x2.HI_LO ;  /* 0x000000726a6a724b */ /* 0x000fe20000000000 */
[----:B------:R-:W-:Y:S01]  /*8af0*/  LOP3.LUT R139, R139, 0x1, RZ, 0x3c, !PT ;  /* 0x000000018b8b7812 */ /* 0x000fe200078e3cff */
[----:B------:R-:W-:-:S02]  /*8b00*/  FADD2 R186, R186.F32x2.HI_LO, R108.F32x2.HI_LO ;  /* 0x0000006cbaba724b */ /* 0x000fc40000000000 */
[----:B------:R-:W-:Y:S02]  /*8b10*/  FADD2 R102, R102.F32x2.HI_LO, R118.F32x2.HI_LO ;  /* 0x000000766666724b */ /* 0x000fe40000000000 */
[----:B------:R-:W-:Y:S02]  /*8b20*/  FADD2 R104, R104.F32x2.HI_LO, R120.F32x2.HI_LO ;  /* 0x000000786868724b */ /* 0x000fe40000000000 */
[----:B------:R-:W-:Y:S02]  /*8b30*/  FADD2 R106, R106.F32x2.HI_LO, R122.F32x2.HI_LO ;  /* 0x0000007a6a6a724b */ /* 0x000fe40000000000 */
[----:B------:R-:W-:Y:S02]  /*8b40*/  FADD2 R186, R186.F32x2.HI_LO, R116.F32x2.HI_LO ;  /* 0x00000074baba724b */ /* 0x000fe40000000000 */
[----:B------:R-:W-:Y:S02]  /*8b50*/  FADD2 R102, R102.F32x2.HI_LO, R126.F32x2.HI_LO ;  /* 0x0000007e6666724b */ /* 0x000fe40000000000 */
        /* <DEDUP_REMOVED lines=52> */
[----:B------:R-:W-:Y:S01]  /*8ea0*/  FADD2 R102, R186.F32x2.HI_LO, R102.F32x2.HI_LO ;  /* 0x00000066ba66724b */ /* 0x000fe20000000000 */
[----:B------:R-:W-:-:S03]  /*8eb0*/  MOV R187, R167 ;  /* 0x000000a700bb7202 */ /* 0x000fc60000000f00 */
[----:B------:R-:W-:-:S04]  /*8ec0*/  FADD2 R102, R102.F32x2.HI_LO, R104.F32x2.HI_LO ;  /* 0x000000686666724b */ /* 0x000fc80000000000 */
[----:B------:R-:W-:Y:S01]  /*8ed0*/  FADD R186, R102, R103 ;  /* 0x0000006766ba7221 */ /* 0x000fe20000000000 */
[----:B------:R-:W-:Y:S06]  /*8ee0*/  BRA.U UP0, `(.L_x_48) ;  /* 0xffffffe100247547 */ /* 0x000fec000b83ffff */
.L_x_45:
[----:B------:R-:W-:Y:S01]  /*8ef0*/  R2UR UR7, R2 ;  /* 0x00000000020772ca */ /* 0x000fe200000e0000 */
[----:B------:R-:W2:Y:S01]  /*8f00*/  LDCU UR4, c[0x0][0x370] ;  /* 0x00006e00ff0477ac */ /* 0x000ea20008000800 */
[----:B------:R-:W3:Y:S01]  /*8f10*/  S2R R2, SR_TID.X ;  /* 0x0000000000027919 */ /* 0x000ee20000002100 */
[----:B------:R-:W4:Y:S10]  /*8f20*/  LDCU UR6, c[0x0][0x624] ;  /* 0x0000c480ff0677ac */ /* 0x000f340008000800 */
[----:B--2---:R-:W-:-:S04]  /*8f30*/  UIADD3 UR7, UPT, UPT, UR4, UR7, URZ ;  /* 0x0000000704077290 */ /* 0x004fc8000fffe0ff */
[----:B----4-:R-:W-:Y:S01]  /*8f40*/  UISETP.GE.AND UP0, UPT, UR7, UR6, UPT ;  /* 0x000000060700728c */ /* 0x010fe2000bf06270 */
[----:B---3--:R-:W-:-:S05]  /*8f50*/  IMAD.SHL.U32 R2, R2, 0x4, RZ ;  /* 0x0000000402027824 */ /* 0x008fca00078e00ff */
[----:B------:R-:W-:-:S05]  /*8f60*/  LOP3.LUT R2, R2, 0x1fc, RZ, 0xc0, !PT ;  /* 0x000001fc02027812 */ /* 0x000fca00078ec0ff */
[----:B------:R-:W-:Y:S04]  /*8f70*/  STS [R2+UR11+0x11c], R186 ;  /* 0x00011cba02007988 */ /* 0x000fe8000800080b */
[----:B------:R2:W-:Y:S02]  /*8f80*/  STS [R2+UR11+0x31c], R167 ;  /* 0x00031ca702007988 */ /* 0x0005e4000800080b */
[----:B--2---:R-:W-:Y:S01]  /*8f90*/  IMAD.U32 R2, RZ, RZ, UR7 ;  /* 0x00000007ff027e24 */ /* 0x004fe2000f8e00ff */
[----:B------:R3:W-:Y:S06]  /*8fa0*/  BAR.ARV R132, 0x40 ;  /* 0x000100840000751d */ /* 0x0007ec0000002000 */
[----:B------:R-:W-:Y:S05]  /*8fb0*/  BRA.U !UP0, `(.L_x_49) ;  /* 0xffffffb908787547 */ /* 0x000fea000b83ffff */
.L_x_41:
[----:B------:R-:W4:Y:S01]  /*8fc0*/  S2R R2, SR_CgaCtaId ;  /* 0x0000000000027919 */ /* 0x000f220000008800 */
[----:B-12---:R-:W-:Y:S01]  /*8fd0*/  MOV R3, 0x400 ;  /* 0x0000040000037802 */ /* 0x006fe20000000f00 */
[----:B------:R-:W-:-:S03]  /*8fe0*/  IMAD.U32 R140, R140, -0x80000000, RZ ;  /* 0x800000008c8c7824 */ /* 0x000fc600078e00ff */
[----:B----4-:R-:W-:-:S04]  /*8ff0*/  LEA R2, R2, R3, 0x18 ;  /* 0x0000000302027211 */ /* 0x010fc800078ec0ff */
[----:B------:R-:W1:Y:S02]  /*9000*/  SYNCS.PHASECHK.TRANS64.TRYWAIT P0, [R2+URZ+0xd8], R140 ;  /* 0x0000d88c020075a7 */ /* 0x000e6400080011ff */
[----:B-1----:R-:W-:Y:S05]  /*9010*/  @!P0 BRA `(.L_x_50) ;  /* 0x0000001c00708947 */ /* 0x002fea0003800000 */
.L_x_106:
[----:B------:R-:W-:Y:S06]  /*9020*/  BAR.ARV 0x2, 0x120 ;  /* 0x0084800000007b1d */ /* 0x000fec0000002000 */
.L_x_3:
[----:B-1----:R-:W-:-:S04]  /*9030*/  LOP3.LUT R2, R0, 0xfffffffc, RZ, 0xc0, !PT ;  /* 0xfffffffc00027812 */ /* 0x002fc800078ec0ff */
[----:B------:R-:W-:-:S13]  /*9040*/  ISETP.NE.AND P0, PT, R2, 0x8, PT ;  /* 0x000000080200780c */ /* 0x000fda0003f05270 */
[----:B---3--:R-:W-:Y:S05]  /*9050*/  @P0 EXIT ;  /* 0x000000000000094d */ /* 0x008fea0003800000 */
[----:B------:R-:W-:-:S08]  /*9060*/  NOP ;  /* 0x0000000000007918 */ /* 0x000fd00000000000 */
[----:B------:R-:W1:-:S00]  /*9070*/  USETMAXREG.DEALLOC.CTAPOOL 0x40 ;  /* 0x00000040000079c8 */ /* 0x000e4000080e0500 */
[----:B------:R-:W3:Y:S01]  /*9080*/  S2UR UR11, SR_CTAID.X ;  /* 0x00000000000b79c3 */ /* 0x000ee20000002500 */
[----:B------:R-:W3:Y:S01]  /*9090*/  LDCU UR4, c[0x0][0x610] ;  /* 0x0000c200ff0477ac */ /* 0x000ee20008000800 */
[----:B-1----:R-:W1:Y:S01]  /*90a0*/  S2R R2, SR_CgaCtaId ;  /* 0x0000000000027919 */ /* 0x002e620000008800 */
[----:B------:R-:W-:Y:S01]  /*90b0*/  MOV R4, 0x400 ;  /* 0x0000040000047802 */ /* 0x000fe20000000f00 */
[----:B------:R-:W-:Y:S01]  /*90c0*/  IMAD.MOV.U32 R48, RZ, RZ, 0x1 ;  /* 0x00000001ff307424 */ /* 0x000fe200078e00ff */
[----:B------:R-:W4:Y:S01]  /*90d0*/  LDCU.U8 UR6, c[0x0][0x614] ;  /* 0x0000c280ff0677ac */ /* 0x000f220008000000 */
[----:B--2---:R-:W2:Y:S01]  /*90e0*/  S2R R3, SR_TID.X ;  /* 0x0000000000037919 */ /* 0x004ea20000002100 */
[----:B------:R-:W5:Y:S01]  /*90f0*/  LDCU UR9, c[0x0][0x38c] ;  /* 0x00007180ff0977ac */ /* 0x000f620008000800 */
[----:B------:R-:W1:Y:S01]  /*9100*/  LDCU.U8 UR7, c[0x0][0x615] ;  /* 0x0000c2a0ff0777ac */ /* 0x000e620008000000 */
[----:B------:R-:W1:Y:S01]  /*9110*/  LDCU UR12, c[0x0][0x61c] ;  /* 0x0000c380ff0c77ac */ /* 0x000e620008000800 */
[----:B------:R-:W1:Y:S01]  /*9120*/  LDCU UR13, c[0x0][0x624] ;  /* 0x0000c480ff0d77ac */ /* 0x000e620008000800 */
[----:B---3--:R-:W-:-:S02]  /*9130*/  UIMAD.WIDE.U32 UR4, UR11, UR4, URZ ;  /* 0x000000040b0472a5 */ /* 0x008fc4000f8e00ff */
[----:B-----5:R-:W-:Y:S02]  /*9140*/  UIADD3 UR8, UPT, UPT, UR9, -0x1, URZ ;  /* 0xffffffff09087890 */ /* 0x020fe4000fffe0ff */
[----:B------:R-:W-:Y:S02]  /*9150*/  UIADD3 UR4, UPT, UPT, -UR5, UR11, URZ ;  /* 0x0000000b05047290 */ /* 0x000fe4000fffe1ff */
[----:B------:R-:W-:Y:S02]  /*9160*/  UISETP.GT.AND UP0, UPT, UR9, URZ, UPT ;  /* 0x000000ff0900728c */ /* 0x000fe4000bf04270 */
[----:B----4-:R-:W-:Y:S01]  /*9170*/  USHF.R.U32.HI UR4, URZ, UR6, UR4 ;  /* 0x00000006ff047299 */ /* 0x010fe20008011604 */
[----:B-1----:R-:W-:Y:S01]  /*9180*/  LEA R2, R2, R4, 0x18 ;  /* 0x0000000402027211 */ /* 0x002fe200078ec0ff */
[----:B------:R-:W-:Y:S01]  /*9190*/  UIADD3 UR6, UPT, UPT, -UR9, URZ, URZ ;  /* 0x000000ff09067290 */ /* 0x000fe2000fffe1ff */
[----:B------:R-:W-:Y:S01]  /*91a0*/  IMAD.MOV.U32 R4, RZ, RZ, 0x1 ;  /* 0x00000001ff047424 */ /* 0x000fe200078e00ff */
[----:B------:R-:W-:Y:S01]  /*91b0*/  BAR.SYNC.DEFER_BLOCKING 0x2, 0x120 ;  /* 0x0084800000007b1d */ /* 0x000fe20000010000 */
[----:B------:R-:W-:Y:S01]  /*91c0*/  UIADD3 UR4, UPT, UPT, UR5, UR4, URZ ;  /* 0x0000000405047290 */ /* 0x000fe2000fffe0ff */
[C---:B--2---:R-:W-:Y:S01]  /*91d0*/  IMAD.SHL.U32 R5, R3.reuse, 0x20, RZ ;  /* 0x0000002003057824 */ /* 0x044fe200078e00ff */
[----:B------:R-:W-:Y:S01]  /*91e0*/  USHF.R.S32.HI UR6, URZ, 0x1f, UR6 ;  /* 0x0000001fff067899 */ /* 0x000fe20008011406 */
[----:B------:R-:W-:Y:S01]  /*91f0*/  LOP3.LUT R50, R3, 0x7f, RZ, 0xc0, !PT ;  /* 0x0000007f03327812 */ /* 0x000fe200078ec0ff */
[----:B------:R-:W-:-:S02]  /*9200*/  USHF.R.U32.HI UR10, URZ, UR7, UR4 ;  /* 0x00000007ff0a7299 */ /* 0x000fc40008011604 */
[----:B------:R-:W-:Y:S01]  /*9210*/  USHF.R.S32.HI UR7, URZ, 0x1f, UR8 ;  /* 0x0000001fff077899 */ /* 0x000fe20008011408 */
[----:B------:R-:W-:Y:S01]  /*9220*/  LOP3.LUT R5, R5, 0x3e0, RZ, 0xc0, !PT ;  /* 0x000003e005057812 */ /* 0x000fe200078ec0ff */
[----:B------:R-:W-:Y:S01]  /*9230*/  ULEA.HI UR6, UR6, -UR9, URZ, 0x7 ;  /* 0x8000000906067291 */ /* 0x000fe2000f8f38ff */
[----:B------:R-:W1:Y:S01]  /*9240*/  LDCU.U8 UR14, c[0x0][0x620] ;  /* 0x0000c400ff0e77ac */ /* 0x000e620008000000 */
[----:B------:R-:W-:Y:S02]  /*9250*/  ULEA.HI UR7, UR7, UR8, URZ, 0x7 ;  /* 0x0000000807077291 */ /* 0x000fe4000f8f38ff */
[----:B------:R-:W-:Y:S02]  /*9260*/  USHF.R.S32.HI UR6, URZ, 0x7, UR6 ;  /* 0x00000007ff067899 */ /* 0x000fe40008011406 */
[----:B------:R-:W-:Y:S02]  /*9270*/  UIMAD.WIDE.U32 UR4, UR10, UR12, URZ ;  /* 0x0000000c0a0472a5 */ /* 0x000fe4000f8e00ff */
[----:B------:R-:W-:-:S02]  /*9280*/  USHF.R.S32.HI UR12, URZ, 0x7, UR7 ;  /* 0x00000007ff0c7899 */ /* 0x000fc40008011407 */
[----:B------:R-:W-:Y:S01]  /*9290*/  @!UP0 ULOP3.LUT UR12, URZ, UR6, URZ, 0x33, !UPT ;  /* 0x00000006ff0c8292 */ /* 0x000fe2000f8e33ff */
[----:B------:R2:W-:Y:S01]  /*92a0*/  SYNCS.ARRIVE.TRANS64.ART0 RZ, [R2+URZ+0xa8], R4 ;  /* 0x0000a80402ff79a7 */ /* 0x0005e200085000ff */
[----:B------:R-:W-:Y:S02]  /*92b0*/  UISETP.GE.AND UP0, UPT, UR11, UR13, UPT ;  /* 0x0000000d0b00728c */ /* 0x000fe4000bf06270 */
[----:B------:R-:W-:-:S04]  /*92c0*/  UIADD3 UR4, UPT, UPT, UR10, -UR5, URZ ;  /* 0x800000050a047290 */ /* 0x000fc8000fffe0ff */
[----:B-1----:R-:W-:-:S04]  /*92d0*/  USHF.R.U32.HI UR4, URZ, UR14, UR4 ;  /* 0x0000000eff047299 */ /* 0x002fc80008011604 */
[----:B------:R-:W-:Y:S01]  /*92e0*/  UIADD3 UR4, UPT, UPT, UR5, UR4, URZ ;  /* 0x0000000405047290 */ /* 0x000fe2000fffe0ff */
[----:B--2---:R-:W-:-:S05]  /*92f0*/  SHF.R.U32.HI R4, RZ, 0x5, R50 ;  /* 0x00000005ff047819 */ /* 0x004fca0000011632 */
[----:B------:R-:W-:-:S05]  /*9300*/  IMAD R5, R4, 0x400, R5 ;  /* 0x0000040004057824 */ /* 0x000fca00078e0205 */
[----:B------:R-:W-:-:S04]  /*9310*/  IADD3 R5, PT, PT, R2, 0x800, R5 ;  /* 0x0000080002057810 */ /* 0x000fc80007ffe005 */
[----:B------:R-:W-:-:S04]  /*9320*/  SHF.R.U32.HI R49, RZ, 0x3, R5 ;  /* 0x00000003ff317819 */ /* 0x000fc80000011605 */
[----:B------:R-:W-:Y:S01]  /*9330*/  LOP3.LUT R49, R5, 0x10, R49, 0x78, !PT ;  /* 0x0000001005317812 */ /* 0x000fe200078e7831 */
[----:B------:R-:W-:Y:S06]  /*9340*/  BRA.U UP0, `(.L_x_51) ;  /* 0x0000001100187547 */ /* 0x000fec000b800000 */
[----:B------:R-:W1:Y:S01]  /*9350*/  LDCU.U8 UR7, c[0x0][0x621] ;  /* 0x0000c420ff0777ac */ /* 0x000e620008000000 */
[----:B------:R-:W-:Y:S01]  /*9360*/  LOP3.LUT P0, RZ, R3, 0x4, RZ, 0xc0, !PT ;  /* 0x0000000403ff7812 */ /* 0x000fe2000780c0ff */
[----:B------:R-:W-:Y:S01]  /*9370*/  HFMA2 R48, -RZ, RZ, 0, 5.9604644775390625e-08 ;  /* 0x00000001ff307431 */ /* 0x000fe200000001ff */
[----:B------:R-:W-:Y:S01]  /*9380*/  LOP3.LUT R51, R0, 0x3, RZ, 0xc0, !PT ;  /* 0x0000000300337812 */ /* 0x000fe200078ec0ff */
[----:B------:R-:W2:Y:S01]  /*9390*/  LDCU UR5, c[0x0][0x60c] ;  /* 0x0000c180ff0577ac */ /* 0x000ea20008000800 */
[----:B------:R-:W-:Y:S01]  /*93a0*/  VIADD R54, R49, 0x10 ;  /* 0x0000001031367836 */ /* 0x000fe20000000000 */
[----:B------:R-:W-:Y:S01]  /*93b0*/  LEA R55, R50, R2, 0x2 ;  /* 0x0000000232377211 */ /* 0x000fe200078e10ff */
[----:B------:R-:W-:Y:S01]  /*93c0*/  IMAD.SHL.U32 R3, R4, 0x200000, RZ ;  /* 0x0020000004037824 */ /* 0x000fe200078e00ff */
[----:B------:R-:W3:Y:S01]  /*93d0*/  LDCU UR6, c[0x0][0x618] ;  /* 0x0000c300ff0677ac */ /* 0x000ee20008000800 */
[----:B------:R-:W-:Y:S02]  /*93e0*/  IMAD.MOV.U32 R52, RZ, RZ, RZ ;  /* 0x000000ffff347224 */ /* 0x000fe400078e00ff */
[----:B------:R-:W-:Y:S01]  /*93f0*/  VIADD R51, R51, 0x3 ;  /* 0x0000000333337836 */ /* 0x000fe20000000000 */
[----:B------:R-:W-:Y:S01]  /*9400*/  UMOV UR9, UR11 ;  /* 0x0000000b00097c82 */ /* 0x000fe20008000000 */
[----:B------:R-:W4:Y:S01]  /*9410*/  LDCU UR14, c[0x0][0x370] ;  /* 0x00006e00ff0e77ac */ /* 0x000f220008000800 */
[----:B------:R-:W-:Y:S01]  /*9420*/  @P0 IADD3 R54, PT, PT, R49, -0x10, RZ ;  /* 0xfffffff031360810 */ /* 0x000fe20007ffe0ff */
[----:B------:R-:W-:-:S02]  /*9430*/  UIADD3 UR13, UPT, UPT, -UR12, URZ, URZ ;  /* 0x000000ff0c0d7290 */ /* 0x000fc4000fffe1ff */
[----:B-1----:R-:W-:Y:S02]  /*9440*/  USHF.R.U32.HI UR7, URZ, UR7, UR4 ;  /* 0x00000007ff077299 */ /* 0x002fe40008011604 */
[----:B------:R-:W-:Y:S02]  /*9450*/  UIADD3 UR4, UPT, UPT, -UR10, URZ, URZ ;  /* 0x000000ff0a047290 */ /* 0x000fe4000fffe1ff */
[----:B------:R-:W-:Y:S02]  /*9460*/  UIADD3 UR8, UPT, UPT, -UR7, URZ, URZ ;  /* 0x000000ff07087290 */ /* 0x000fe4000fffe1ff */
[----:B--2---:R-:W-:Y:S01]  /*9470*/  UIMAD UR4, UR5, UR4, UR9 ;  /* 0x00000004050472a4 */ /* 0x004fe2000f8e0209 */
[----:B------:R-:W1:Y:S05]  /*9480*/  LDCU.64 UR16, c[0x0][0x358] ;  /* 0x00006b00ff1077ac */ /* 0x000e6a0008000a00 */
[----:B------:R-:W-:Y:S01]  /*9490*/  IMAD.U32 R53, RZ, RZ, UR4 ;  /* 0x00000004ff357e24 */ /* 0x000fe2000f8e00ff */
[----:B---34-:R-:W-:-:S12]  /*94a0*/  UIMAD UR8, UR6, UR8, UR10 ;  /* 0x00000008060872a4 */ /* 0x018fd8000f8e020a */
.L_x_59:
[----:B------:R2:W-:Y:S01]  /*94b0*/  BAR.SYNC.DEFER_BLOCKING R51, 0x40 ;  /* 0x000100330000751d */ /* 0x0005e20000010000 */
[----:B------:R-:W-:Y:S01]  /*94c0*/  MOV R0, 0x1 ;  /* 0x0000000100007802 */ /* 0x000fe20000000f00 */
[----:B------:R-:W-:-:S04]  /*94d0*/  UISETP.GE.AND UP0, UPT, UR12, 0x1, UPT ;  /* 0x000000010c00788c */ /* 0x000fc8000bf06270 */
[----:B------:R2:W-:Y:S05]  /*94e0*/  SYNCS.ARRIVE.TRANS64.ART0 RZ, [R2+URZ+0xd8], R0 ;  /* 0x0000d80002ff79a7 */ /* 0x0005ea00085000ff */
[----:B------:R-:W-:Y:S05]  /*94f0*/  BRA.U !UP0, `(.L_x_52) ;  /* 0x0000000508047547 */ /* 0x000fea000b800000 */
[----:B------:R-:W-:Y:S01]  /*9500*/  UMOV UR6, UR13 ;  /* 0x0000000d00067c82 */ /* 0x000fe20008000000 */
.L_x_54:
[----:B---3--:R3:W-:Y:S06]  /*9510*/  BAR.SYNC.DEFER_BLOCKING R51, 0x40 ;  /* 0x000100330000751d */ /* 0x0087ec0000010000 */
[----:B----4-:R-:W4:Y:S02]  /*9520*/  LDS R36, [R55+0x11c] ;  /* 0x00011c0037247984 */ /* 0x010f240000000800 */
[----:B----4-:R-:W-:-:S13]  /*9530*/  FSETP.GEU.AND P0, PT, R36, 1, PT ;  /* 0x3f8000002400780b */ /* 0x010fda0003f0e000 */
[----:B------:R-:W-:-:S04]  /*9540*/  VOTE.ANY R4, PT, !P0 ;  /* 0x0000000000047806 */ /* 0x000fc800040e0100 */
[----:B------:R-:W-:-:S13]  /*9550*/  ISETP.NE.AND P0, PT, R4, RZ, PT ;  /* 0x000000ff0400720c */ /* 0x000fda0003f05270 */
[----:B---3--:R-:W-:Y:S05]  /*9560*/  @!P0 BRA `(.L_x_53) ;  /* 0x0000000000d48947 */ /* 0x008fea0003800000 */
[C---:B------:R-:W-:Y:S02]  /*9570*/  R2UR UR4, R3.reuse ;  /* 0x00000000030472ca */ /* 0x040fe400000e0000 */
[----:B------:R-:W-:-:S11]  /*9580*/  R2UR UR5, R3 ;  /* 0x00000000030572ca */ /* 0x000fd600000e0000 */
[----:B------:R-:W3:Y:S02]  /*9590*/  LDTM.x16 R4, tmem[UR4+0x100] ;  /* 0x00010004000479ee */ /* 0x000ee40008240000 */
[-C--:B---3--:R-:W-:Y:S02]  /*95a0*/  FMUL2 R4, R4.F32x2.HI_LO, R36.reuse.F32 ;  /* 0x000000240404724a */ /* 0x088fe40001000000 */
[-C--:B------:R-:W-:Y:S02]  /*95b0*/  FMUL2 R6, R6.F32x2.HI_LO, R36.reuse.F32 ;  /* 0x000000240606724a */ /* 0x080fe40001000000 */
[-C--:B------:R-:W-:Y:S02]  /*95c0*/  FMUL2 R8, R8.F32x2.HI_LO, R36.reuse.F32 ;  /* 0x000000240808724a */ /* 0x080fe40001000000 */
[-C--:B------:R-:W-:Y:S02]  /*95d0*/  FMUL2 R10, R10.F32x2.HI_LO, R36.reuse.F32 ;  /* 0x000000240a0a724a */ /* 0x080fe40001000000 */
[----:B------:R-:W-:-:S02]  /*95e0*/  FMUL2 R12, R12.F32x2.HI_LO, R36.F32 ;  /* 0x000000240c0c724a */ /* 0x000fc40001000000 */
[-C--:B------:R-:W-:Y:S02]  /*95f0*/  FMUL2 R14, R14.F32x2.HI_LO, R36.reuse.F32 ;  /* 0x000000240e0e724a */ /* 0x080fe40001000000 */
[-C--:B------:R-:W-:Y:S02]  /*9600*/  FMUL2 R16, R16.F32x2.HI_LO, R36.reuse.F32 ;  /* 0x000000241010724a */ /* 0x080fe40001000000 */
[----:B------:R-:W-:-:S04]  /*9610*/  FMUL2 R18, R18.F32x2.HI_LO, R36.F32 ;  /* 0x000000241212724a */ /* 0x000fc80001000000 */
[----:B------:R-:W-:Y:S01]  /*9620*/  STTM.x16 tmem[UR5+0x100], R4 ;  /* 0x00010004000079ed */ /* 0x000fe20008240005 */
        /* <DEDUP_REMOVED lines=39> */
[----:B------:R3:W-:Y:S01]  /*98a0*/  STTM.x16 tmem[UR4+0x140], R4 ;  /* 0x00014004000079ed */ /* 0x0007e20008240004 */
[----:B------:R-:W4:Y:S02]  /*98b0*/  FENCE.VIEW.ASYNC.T ;  /* 0x00000000000073c6 */ /* 0x000f240000000200 */
.L_x_53:
[----:B----4-:R4:W-:Y:S01]  /*98c0*/  SYNCS.ARRIVE.TRANS64.ART0 RZ, [R2+URZ+0xa8], R0 ;  /* 0x0000a80002ff79a7 */ /* 0x0109e200085000ff */
[----:B------:R-:W-:-:S04]  /*98d0*/  UIADD3 UR6, UPT, UPT, UR6, 0x1, URZ ;  /* 0x0000000106067890 */ /* 0x000fc8000fffe0ff */
[----:B------:R-:W-:Y:S01]  /*98e0*/  UISETP.NE.AND UP0, UPT, UR6, URZ, UPT ;  /* 0x000000ff0600728c */ /* 0x000fe2000bf05270 */
[----:B------:R4:W-:Y:S08]  /*98f0*/  SYNCS.ARRIVE.TRANS64.ART0 RZ, [R2+URZ+0xd8], R0 ;  /* 0x0000d80002ff79a7 */ /* 0x0009f000085000ff */
[----:B------:R-:W-:Y:S05]  /*9900*/  BRA.U UP0, `(.L_x_54) ;  /* 0xfffffffd00007547 */ /* 0x000fea000b83ffff */
.L_x_52:
[----:B------:R5:W-:Y:S01]  /*9910*/  BAR.SYNC.DEFER_BLOCKING R51, 0x40 ;  /* 0x000100330000751d */ /* 0x000be20000010000 */
[----:B---3--:R-:W-:Y:S02]  /*9920*/  SHF.L.U32 R6, R52, 0x1f, RZ ;  /* 0x0000001f34067819 */ /* 0x008fe400000006ff */
[----:B------:R-:W-:-:S03]  /*9930*/  SHF.L.U32 R4, R48, 0x1f, RZ ;  /* 0x0000001f30047819 */ /* 0x000fc600000006ff */
[----:B------:R5:W3:Y:S04]  /*9940*/  LDS R57, [R55+0x11c] ;  /* 0x00011c0037397984 */ /* 0x000ae80000000800 */
[----:B------:R5:W2:Y:S01]  /*9950*/  LDS R56, [R55+0x31c] ;  /* 0x00031c0037387984 */ /* 0x000aa20000000800 */
[----:B------:R5:W-:Y:S01]  /*9960*/  SYNCS.ARRIVE.TRANS64.ART0 RZ, [R2+URZ+0xd8], R0 ;  /* 0x0000d80002ff79a7 */ /* 0x000be200085000ff */
[----:B------:R-:W4:Y:S02]  /*9970*/  SYNCS.PHASECHK.TRANS64.TRYWAIT P0, [R2+URZ+0xc0], R6 ;  /* 0x0000c006020075a7 */ /* 0x000f2400080011ff */
[----:B--2345:R-:W-:Y:S05]  /*9980*/  @!P0 BRA `(.L_x_55) ;  /* 0x00000014002c8947 */ /* 0x03cfea0003800000 */
.L_x_108:
[----:B------:R-:W3:Y:S02]  /*9990*/  SYNCS.PHASECHK.TRANS64.TRYWAIT P0, [R2+URZ+0xe8], R4 ;  /* 0x0000e804020075a7 */ /* 0x000ee400080011ff */
[----:B---3--:R-:W-:Y:S05]  /*99a0*/  @!P0 BRA `(.L_x_56) ;  /* 0x00000014003c8947 */ /* 0x008fea0003800000 */
.L_x_110:
[----:B------:R-:W-:Y:S01]  /*99b0*/  R2UR UR4, R3 ;  /* 0x00000000030472ca */ /* 0x000fe200000e0000 */
[----:B------:R-:W-:Y:S01]  /*99c0*/  IMAD.SHL.U32 R53, R53, 0x80, RZ ;  /* 0x0000008035357824 */ /* 0x000fe200078e00ff */
[C---:B------:R-:W-:Y:S01]  /*99d0*/  FSETP.NE.AND P1, PT, R57.reuse, RZ, PT ;  /* 0x000000ff3900720b */ /* 0x040fe20003f25000 */
[----:B------:R-:W-:Y:S01]  /*99e0*/  BSSY.RECONVERGENT B0, `(.L_x_57) ;  /* 0x0000082000007945 */ /* 0x000fe20003800200 */
[----:B------:R-:W-:Y:S02]  /*99f0*/  LOP3.LUT R48, R48, 0x1, RZ, 0x3c, !PT ;  /* 0x0000000130307812 */ /* 0x000fe400078e3cff */
[----:B------:R-:W-:-:S06]  /*9a00*/  FSEL R58, R57, 1, P1 ;  /* 0x3f800000393a7808 */ /* 0x000fcc0000800000 */
[----:B------:R-:W4:Y:S01]  /*9a10*/  MUFU.RCP R58, R58 ;  /* 0x0000003a003a7308 */ /* 0x000f220000001000 */
[----:B--23--:R-:W4:Y:S01]  /*9a20*/  LDTM.x16 R4, tmem[UR4+0x100] ;  /* 0x00010004000479ee */ /* 0x00cf220008240000 */
[----:B------:R-:W2:Y:S06]  /*9a30*/  LDTM.x16 R20, tmem[UR4+0x110] ;  /* 0x00011004001479ee */ /* 0x000eac0008240000 */
[----:B------:R-:W3:Y:S01]  /*9a40*/  @P1 MUFU.LG2 R57, R57 ;  /* 0x0000003900391308 */ /* 0x000ee20000000c00 */
[-C--:B----4-:R-:W-:Y:S02]  /*9a50*/  FMUL2 R18, R18.F32x2.HI_LO, R58.reuse.F32 ;  /* 0x0000003a1212724a */ /* 0x090fe40001000000 */
[----:B------:R-:W-:-:S02]  /*9a60*/  FMUL2 R10, R10.F32x2.HI_LO, R58.F32 ;  /* 0x0000003a0a0a724a */ /* 0x000fc40001000000 */
[----:B------:R-:W-:Y:S01]  /*9a70*/  FMUL2 R8, R8.F32x2.HI_LO, R58.F32 ;  /* 0x0000003a0808724a */ /* 0x000fe20001000000 */
[----:B------:R-:W-:Y:S01]  /*9a80*/  F2FP.BF16.F32.PACK_AB R39, R19, R18 ;  /* 0x000000121327723e */ /* 0x000fe200000010ff */
        /* <DEDUP_REMOVED lines=10> */
[----:B--2---:R-:W-:Y:S01]  /*9b30*/  FMUL2 R26, R26.F32x2.HI_LO, R58.F32 ;  /* 0x0000003a1a1a724a */ /* 0x004fe20001000000 */
[----:B------:R-:W-:Y:S01]  /*9b40*/  F2FP.BF16.F32.PACK_AB R37, R15, R14 ;  /* 0x0000000e0f25723e */ /* 0x000fe200000010ff */
[----:B------:R2:W-:Y:S01]  /*9b50*/  STS.128 [R49], R4 ;  /* 0x0000000431007388 */ /* 0x0005e20000000c00 */
[----:B------:R-:W-:Y:S01]  /*9b60*/  F2FP.BF16.F32.PACK_AB R36, R13, R12 ;  /* 0x0000000c0d24723e */ /* 0x000fe200000010ff */
[----:B------:R-:W-:Y:S01]  /*9b70*/  FMUL2 R24, R24.F32x2.HI_LO, R58.F32 ;  /* 0x0000003a1818724a */ /* 0x000fe20001000000 */
[----:B------:R-:W-:Y:S01]  /*9b80*/  F2FP.BF16.F32.PACK_AB R27, R27, R26 ;  /* 0x0000001a1b1b723e */ /* 0x000fe200000010ff */
[----:B------:R-:W-:-:S02]  /*9b90*/  FMUL2 R22, R22.F32x2.HI_LO, R58.F32 ;  /* 0x0000003a1616724a */ /* 0x000fc40001000000 */
[----:B------:R-:W-:Y:S01]  /*9ba0*/  FMUL2 R20, R20.F32x2.HI_LO, R58.F32 ;  /* 0x0000003a1414724a */ /* 0x000fe20001000000 */
[----:B------:R-:W-:Y:S01]  /*9bb0*/  F2FP.BF16.F32.PACK_AB R26, R25, R24 ;  /* 0x00000018191a723e */ /* 0x000fe200000010ff */
[----:B------:R-:W-:Y:S01]  /*9bc0*/  FMUL2 R34, R34.F32x2.HI_LO, R58.F32 ;  /* 0x0000003a2222724a */ /* 0x000fe20001000000 */
[----:B------:R-:W-:Y:S01]  /*9bd0*/  F2FP.BF16.F32.PACK_AB R25, R23, R22 ;  /* 0x000000161719723e */ /* 0x000fe200000010ff */
[----:B------:R-:W-:Y:S01]  /*9be0*/  FMUL2 R32, R32.F32x2.HI_LO, R58.F32 ;  /* 0x0000003a2020724a */ /* 0x000fe20001000000 */
[----:B------:R-:W-:Y:S01]  /*9bf0*/  F2FP.BF16.F32.PACK_AB R24, R21, R20 ;  /* 0x000000141518723e */ /* 0x000fe200000010ff */
[-C--:B------:R-:W-:Y:S01]  /*9c00*/  FMUL2 R30, R30.F32x2.HI_LO, R58.reuse.F32 ;  /* 0x0000003a1e1e724a */ /* 0x080fe20001000000 */
[----:B------:R-:W-:Y:S01]  /*9c10*/  STS.128 [R54], R36 ;  /* 0x0000002436007388 */ /* 0x000fe20000000c00 */
[----:B------:R-:W-:Y:S01]  /*9c20*/  FMUL2 R28, R28.F32x2.HI_LO, R58.F32 ;  /* 0x0000003a1c1c724a */ /* 0x000fe20001000000 */
[----:B------:R-:W-:Y:S02]  /*9c30*/  F2FP.BF16.F32.PACK_AB R43, R35, R34 ;  /* 0x00000022232b723e */ /* 0x000fe400000010ff */
[----:B------:R-:W-:Y:S01]  /*9c40*/  F2FP.BF16.F32.PACK_AB R42, R33, R32 ;  /* 0x00000020212a723e */ /* 0x000fe200000010ff */
[----:B------:R4:W-:Y:S01]  /*9c50*/  STS.128 [R49+0x1000], R24 ;  /* 0x0010001831007388 */ /* 0x0009e20000000c00 */
[----:B------:R-:W-:-:S02]  /*9c60*/  F2FP.BF16.F32.PACK_AB R41, R31, R30 ;  /* 0x0000001e1f29723e */ /* 0x000fc400000010ff */
[----:B------:R-:W-:-:S05]  /*9c70*/  F2FP.BF16.F32.PACK_AB R40, R29, R28 ;  /* 0x0000001c1d28723e */ /* 0x000fca00000010ff */
[----:B------:R5:W-:Y:S01]  /*9c80*/  STS.128 [R54+0x1000], R40 ;  /* 0x0010002836007388 */ /* 0x000be20000000c00 */
[----:B--2---:R-:W2:Y:S01]  /*9c90*/  LDTM.x16 R4, tmem[UR4+0x120] ;  /* 0x00012004000479ee */ /* 0x004ea20008240000 */
[----:B----4-:R-:W4:Y:S01]  /*9ca0*/  LDTM.x16 R20, tmem[UR4+0x130] ;  /* 0x00013004001479ee */ /* 0x010f220008240000 */
[-C--:B--2---:R-:W-:Y:S02]  /*9cb0*/  FMUL2 R18, R18.F32x2.HI_LO, R58.reuse.F32 ;  /* 0x0000003a1212724a */ /* 0x084fe40001000000 */
[-C--:B------:R-:W-:Y:S02]  /*9cc0*/  FMUL2 R16, R16.F32x2.HI_LO, R58.reuse.F32 ;  /* 0x0000003a1010724a */ /* 0x080fe40001000000 */
        /* <DEDUP_REMOVED lines=11> */
[----:B------:R-:W-:-:S02]  /*9d80*/  F2FP.BF16.F32.PACK_AB R46, R9, R8 ;  /* 0x00000008092e723e */ /* 0x000fc400000010ff */
[----:B------:R-:W-:Y:S01]  /*9d90*/  F2FP.BF16.F32.PACK_AB R45, R7, R6 ;  /* 0x00000006072d723e */ /* 0x000fe200000010ff */
[----:B----4-:R-:W-:Y:S01]  /*9da0*/  FMUL2 R26, R26.F32x2.HI_LO, R58.F32 ;  /* 0x0000003a1a1a724a */ /* 0x010fe20001000000 */
[----:B------:R-:W-:Y:S01]  /*9db0*/  F2FP.BF16.F32.PACK_AB R44, R5, R4 ;  /* 0x00000004052c723e */ /* 0x000fe200000010ff */
[-C--:B------:R-:W-:Y:S01]  /*9dc0*/  FMUL2 R24, R24.F32x2.HI_LO, R58.reuse.F32 ;  /* 0x0000003a1818724a */ /* 0x080fe20001000000 */
[----:B------:R-:W2:Y:S01]  /*9dd0*/  LDTM.x16 R4, tmem[UR4+0x140] ;  /* 0x00014004000479ee */ /* 0x000ea20008240000 */
        /* <DEDUP_REMOVED lines=12> */
[----:B------:R5:W-:Y:S01]  /*9ea0*/  STS.128 [R49+0x2000], R44 ;  /* 0x0020002c31007388 */ /* 0x000be20000000c00 */
[----:B------:R-:W-:Y:S01]  /*9eb0*/  F2FP.BF16.F32.PACK_AB R33, R31, R30 ;  /* 0x0000001e1f21723e */ /* 0x000fe200000010ff */
[----:B------:R-:W4:Y:S01]  /*9ec0*/  LDCU UR4, c[0x0][0x380] ;  /* 0x00007000ff0477ac */ /* 0x000f220008000800 */
[----:B------:R-:W-:Y:S01]  /*9ed0*/  F2FP.BF16.F32.PACK_AB R32, R29, R28 ;  /* 0x0000001c1d20723e */ /* 0x000fe200000010ff */
[----:B------:R5:W-:Y:S04]  /*9ee0*/  STS.128 [R54+0x2000], R36 ;  /* 0x0020002436007388 */ /* 0x000be80000000c00 */
[----:B------:R5:W-:Y:S01]  /*9ef0*/  STS.128 [R49+0x3000], R24 ;  /* 0x0030001831007388 */ /* 0x000be20000000c00 */
[----:B--2---:R-:W-:-:S03]  /*9f00*/  FMUL2 R20, R4.F32x2.HI_LO, R58.F32 ;  /* 0x0000003a0414724a */ /* 0x004fc60001000000 */
[----:B------:R5:W-:Y:S01]  /*9f10*/  STS.128 [R54+0x3000], R32 ;  /* 0x0030002036007388 */ /* 0x000be20000000c00 */
[-C--:B------:R-:W-:Y:S02]  /*9f20*/  FMUL2 R4, R6.F32x2.HI_LO, R58.reuse.F32 ;  /* 0x0000003a0604724a */ /* 0x080fe40001000000 */
        /* <DEDUP_REMOVED lines=12> */
[----:B------:R5:W-:Y:S01]  /*9ff0*/  STS.128 [R49+0x4000], R4 ;  /* 0x0040000431007388 */ /* 0x000be20000000c00 */
[----:B------:R-:W-:Y:S02]  /*a000*/  F2FP.BF16.F32.PACK_AB R9, R15, R14 ;  /* 0x0000000e0f09723e */ /* 0x000fe400000010ff */
[----:B------:R-:W-:Y:S02]  /*a010*/  F2FP.BF16.F32.PACK_AB R8, R13, R12 ;  /* 0x0000000c0d08723e */ /* 0x000fe400000010ff */
[----:B------:R-:W3:Y:S03]  /*a020*/  @P1 LDC R12, c[0x0][0x600] ;  /* 0x00018000ff0c1b82 */ /* 0x000ee60000000800 */
[----:B------:R5:W-:Y:S01]  /*a030*/  STS.128 [R54+0x4000], R8 ;  /* 0x0040000836007388 */ /* 0x000be20000000c00 */
[----:B------:R2:W-:Y:S06]  /*a040*/  MEMBAR.ALL.CTA ;  /* 0x0000000000007992 */ /* 0x0005ec0000008000 */
[----:B--2---:R-:W2:Y:S01]  /*a050*/  FENCE.VIEW.ASYNC.S ;  /* 0x00000000000073c6 */ /* 0x004ea20000000000 */
[----:B---3--:R-:W-:Y:S01]  /*a060*/  @P1 FFMA R12, R56, R12, R57 ;  /* 0x0000000c380c1223 */ /* 0x008fe20000000039 */
[----:B--2---:R-:W-:Y:S01]  /*a070*/  SYNCS.ARRIVE.TRANS64.ART0 RZ, [R2+URZ+0xa8], R0 ;  /* 0x0000a80002ff79a7 */ /* 0x004fe200085000ff */
[----:B------:R4:W-:Y:S02]  /*a080*/  SYNCS.ARRIVE.TRANS64.ART0 RZ, [R2+URZ+0xe0], R0 ;  /* 0x0000e00002ff79a7 */ /* 0x0009e400085000ff */
[----:B----4-:R-:W-:-:S04]  /*a090*/  IADD3 R0, PT, PT, -R53, UR4, RZ ;  /* 0x0000000435007c10 */ /* 0x010fc8000fffe1ff */
[----:B------:R-:W-:Y:S01]  /*a0a0*/  ISETP.GT.AND P0, PT, R0, R50, PT ;  /* 0x000000320000720c */ /* 0x000fe20003f04270 */
[----:B------:R-:W-:Y:S02]  /*a0b0*/  IMAD.MOV.U32 R0, RZ, RZ, -0x800000 ;  /* 0xff800000ff007424 */ /* 0x000fe400078e00ff */
[----:B------:R-:W-:-:S10]  /*a0c0*/  @P1 FMUL R0, R12, 0.69314718246459960938 ;  /* 0x3f3172180c001820 */ /* 0x000fd40000400000 */
[----:B-----5:R-:W-:Y:S05]  /*a0d0*/  @!P0 BRA `(.L_x_58) ;  /* 0x0000000000488947 */ /* 0x020fea0003800000 */
[----:B------:R-:W2:Y:S01]  /*a0e0*/  LDC.64 R6, c[0x0][0x3c8] ;  /* 0x0000f200ff067b82 */ /* 0x000ea20000000a00 */
[----:B------:R-:W-:Y:S01]  /*a0f0*/  USHF.R.S32.HI UR4, URZ, 0x1f, UR8 ;  /* 0x0000001fff047899 */ /* 0x000fe20008011408 */
[----:B------:R-:W-:Y:S01]  /*a100*/  IADD3 R10, P0, PT, R50, R53, RZ ;  /* 0x00000035320a7210 */ /* 0x000fe20007f1e0ff */
[----:B------:R-:W-:-:S03]  /*a110*/  USHF.R.S32.HI UR6, URZ, 0x1f, UR7 ;  /* 0x0000001fff067899 */ /* 0x000fc60008011407 */
[----:B------:R-:W-:Y:S02]  /*a120*/  LEA.HI.X.SX32 R11, R53, RZ, 0x1, P0 ;  /* 0x000000ff350b7211 */ /* 0x000fe400000f0eff */
[----:B------:R-:W3:Y:S01]  /*a130*/  LDC.64 R4, c[0x0][0x3d0] ;  /* 0x0000f400ff047b82 */ /* 0x000ee20000000a00 */
[----:B--2---:R-:W-:-:S03]  /*a140*/  IMAD R8, R6, UR4, RZ ;  /* 0x0000000406087c24 */ /* 0x004fc6000f8e02ff */
[----:B------:R-:W2:Y:S01]  /*a150*/  LDCU.64 UR4, c[0x0][0x3b0] ;  /* 0x00007600ff0477ac */ /* 0x000ea20008000a00 */
[----:B------:R-:W-:-:S04]  /*a160*/  IMAD.WIDE.U32 R10, R6, UR8, R10 ;  /* 0x00000008060a7c25 */ /* 0x000fc8000f8e000a */
[----:B------:R-:W-:Y:S02]  /*a170*/  IMAD R7, R7, UR8, R8 ;  /* 0x0000000807077c24 */ /* 0x000fe4000f8e0208 */
[----:B---3--:R-:W-:-:S03]  /*a180*/  IMAD R6, R4, UR6, RZ ;  /* 0x0000000604067c24 */ /* 0x008fc6000f8e02ff */
[----:B------:R-:W-:Y:S01]  /*a190*/  IADD3 R11, PT, PT, R11, R7, RZ ;  /* 0x000000070b0b7210 */ /* 0x000fe20007ffe0ff */
[----:B------:R-:W-:Y:S02]  /*a1a0*/  IMAD R5, R5, UR7, R6 ;  /* 0x0000000705057c24 */ /* 0x000fe4000f8e0206 */
[----:B------:R-:W-:-:S05]  /*a1b0*/  IMAD.WIDE.U32 R10, R4, UR7, R10 ;  /* 0x00000007040a7c25 */ /* 0x000fca000f8e000a */
[----:B------:R-:W-:Y:S02]  /*a1c0*/  IADD3 R5, PT, PT, R11, R5, RZ ;  /* 0x000000050b057210 */ /* 0x000fe40007ffe0ff */
[----:B--2---:R-:W-:-:S04]  /*a1d0*/  LEA R4, P0, R10, UR4, 0x2 ;  /* 0x000000040a047c11 */ /* 0x004fc8000f8010ff */
[----:B------:R-:W-:-:S05]  /*a1e0*/  LEA.HI.X R5, R10, UR5, R5, 0x2, P0 ;  /* 0x000000050a057c11 */ /* 0x000fca00080f1405 */
[----:B-1----:R2:W-:Y:S04]  /*a1f0*/  STG.E desc[UR16][R4.64], R0 ;  /* 0x0000000004007986 */ /* 0x0025e8000c101910 */
.L_x_58:
[----:B-1----:R-:W-:Y:S05]  /*a200*/  BSYNC.RECONVERGENT B0 ;  /* 0x0000000000007941 */ /* 0x002fea0003800200 */
.L_x_57:
[----:B------:R-:W1:Y:S01]  /*a210*/  LDCU UR4, c[0x0][0x610] ;  /* 0x0000c200ff0477ac */ /* 0x000e620008000800 */
[----:B------:R-:W3:Y:S01]  /*a220*/  LDC R53, c[0x0][0x60c] ;  /* 0x00018300ff357b82 */ /* 0x000ee20000000800 */
[----:B------:R-:W-:Y:S01]  /*a230*/  LOP3.LUT R52, R52, 0x1, RZ, 0x3c, !PT ;  /* 0x0000000134347812 */ /* 0x000fe200078e3cff */
[----:B------:R-:W4:Y:S01]  /*a240*/  LDCU.U8 UR7, c[0x0][0x614] ;  /* 0x0000c280ff0777ac */ /* 0x000f220008000000 */
[----:B------:R-:W-:Y:S01]  /*a250*/  UIADD3 UR9, UPT, UPT, UR14, UR9, URZ ;  /* 0x000000090e097290 */ /* 0x000fe2000fffe0ff */
[----:B------:R-:W5:Y:S01]  /*a260*/  LDCU.U8 UR6, c[0x0][0x615] ;  /* 0x0000c2a0ff0677ac */ /* 0x000f620008000000 */
[----:B------:R-:W2:Y:S02]  /*a270*/  LDCU.64 UR10, c[0x0][0x618] ;  /* 0x0000c300ff0a77ac */ /* 0x000ea40008000a00 */
[----:B-1----:R-:W-:-:S04]  /*a280*/  UIMAD.WIDE.U32 UR4, UR9, UR4, URZ ;  /* 0x00000004090472a5 */ /* 0x002fc8000f8e00ff */
[----:B------:R-:W-:-:S04]  /*a290*/  UIADD3 UR4, UPT, UPT, UR9, -UR5, URZ ;  /* 0x8000000509047290 */ /* 0x000fc8000fffe0ff */
[----:B----4-:R-:W-:Y:S01]  /*a2a0*/  USHF.R.U32.HI UR4, URZ, UR7, UR4 ;  /* 0x00000007ff047299 */ /* 0x010fe20008011604 */
[----:B------:R-:W1:Y:S03]  /*a2b0*/  LDCU.U8 UR7, c[0x0][0x620] ;  /* 0x0000c400ff0777ac */ /* 0x000e660008000000 */
[----:B------:R-:W-:-:S04]  /*a2c0*/  UIADD3 UR4, UPT, UPT, UR5, UR4, URZ ;  /* 0x0000000405047290 */ /* 0x000fc8000fffe0ff */
[----:B-----5:R-:W-:-:S04]  /*a2d0*/  USHF.R.U32.HI UR6, URZ, UR6, UR4 ;  /* 0x00000006ff067299 */ /* 0x020fc80008011604 */
[----:B--2---:R-:W-:Y:S01]  /*a2e0*/  UIMAD.WIDE.U32 UR4, UR6, UR11, URZ ;  /* 0x0000000b060472a5 */ /* 0x004fe2000f8e00ff */
[----:B------:R-:W2:Y:S01]  /*a2f0*/  LDCU UR11, c[0x0][0x624] ;  /* 0x0000c480ff0b77ac */ /* 0x000ea20008000800 */
[----:B------:R-:W-:Y:S02]  /*a300*/  IADD3 R0, PT, PT, RZ, -UR6, RZ ;  /* 0x80000006ff007c10 */ /* 0x000fe4000fffe0ff */
[----:B------:R-:W-:-:S03]  /*a310*/  UIADD3 UR4, UPT, UPT, UR6, -UR5, URZ ;  /* 0x8000000506047290 */ /* 0x000fc6000fffe0ff */
[----:B---3--:R-:W-:Y:S01]  /*a320*/  IMAD R53, R53, R0, UR9 ;  /* 0x0000000935357e24 */ /* 0x008fe2000f8e0200 */
[----:B-1----:R-:W-:Y:S01]  /*a330*/  USHF.R.U32.HI UR4, URZ, UR7, UR4 ;  /* 0x00000007ff047299 */ /* 0x002fe20008011604 */
[----:B------:R-:W1:Y:S03]  /*a340*/  LDCU.U8 UR7, c[0x0][0x621] ;  /* 0x0000c420ff0777ac */ /* 0x000e660008000000 */
[----:B------:R-:W-:Y:S02]  /*a350*/  UIADD3 UR4, UPT, UPT, UR5, UR4, URZ ;  /* 0x0000000405047290 */ /* 0x000fe4000fffe0ff */
[----:B--2---:R-:W-:Y:S02]  /*a360*/  UISETP.GE.AND UP0, UPT, UR9, UR11, UPT ;  /* 0x0000000b0900728c */ /* 0x004fe4000bf06270 */
[----:B-1----:R-:W-:-:S04]  /*a370*/  USHF.R.U32.HI UR7, URZ, UR7, UR4 ;  /* 0x00000007ff077299 */ /* 0x002fc80008011604 */
[----:B------:R-:W-:-:S04]  /*a380*/  UIADD3 UR4, UPT, UPT, -UR7, URZ, URZ ;  /* 0x000000ff07047290 */ /* 0x000fc8000fffe1ff */
[----:B------:R-:W-:Y:S01]  /*a390*/  UIMAD UR8, UR10, UR4, UR6 ;  /* 0x000000040a0872a4 */ /* 0x000fe2000f8e0206 */
[----:B------:R-:W-:Y:S11]  /*a3a0*/  BRA.U !UP0, `(.L_x_59) ;  /* 0xfffffff108407547 */ /* 0x000ff6000b83ffff */
.L_x_51:
[----:B------:R-:W-:-:S04]  /*a3b0*/  SHF.L.U32 R48, R48, 0x1f, RZ ;  /* 0x0000001f30307819 */ /* 0x000fc800000006ff */
[----:B------:R-:W1:Y:S02]  /*a3c0*/  SYNCS.PHASECHK.TRANS64.TRYWAIT P0, [R2+URZ+0xe8], R48 ;  /* 0x0000e830020075a7 */ /* 0x000e6400080011ff */
[----:B-1----:R-:W-:Y:S05]  /*a3d0*/  @!P0 BRA `(.L_x_60) ;  /* 0x0000000800c88947 */ /* 0x002fea0003800000 */
.L_x_112:
[----:B------:R-:W-:Y:S06]  /*a3e0*/  BAR.ARV 0x2, 0x120 ;  /* 0x0084800000007b1d */ /* 0x000fec0000002000 */
[----:B------:R-:W-:Y:S05]  /*a3f0*/  EXIT ;  /* 0x000000000000794d */ /* 0x000fea0003800000 */
.L_x_6:
[----:B------:R-:W-:Y:S02]  /*a400*/  MOV R3, UR7 ;  /* 0x0000000700037c02 */ /* 0x000fe40008000f00 */
[----:B------:R-:W-:-:S07]  /*a410*/  MOV R7, R6 ;  /* 0x0000000600077202 */ /* 0x000fce0000000f00 */
.L_x_61:
[----:B-1----:R1:W2:Y:S02]  /*a420*/  SYNCS.PHASECHK.TRANS64.TRYWAIT P0, [R3+URZ+0xe0], R7 ;  /* 0x0000e007030075a7 */ /* 0x0022a400080011ff */
[----:B--2---:R-:W-:Y:S05]  /*a430*/  @!P0 NANOSLEEP.SYNCS 0x989680 ;  /* 0x009896800000895d */ /* 0x004fea0003900000 */
[----:B------:R-:W2:Y:S02]  /*a440*/  @!P0 SYNCS.PHASECHK.TRANS64 P0, [R3+URZ+0xe0], R7 ;  /* 0x0000e007030085a7 */ /* 0x000ea400080010ff */
[----:B--2---:R-:W-:Y:S05]  /*a450*/  @!P0 BRA `(.L_x_61) ;  /* 0xfffffffc00f08947 */ /* 0x004fea000383ffff */
[----:B------:R-:W-:Y:S05]  /*a460*/  BRA `(.L_x_62) ;  /* 0xffffff64009c7947 */ /* 0x000fea000383ffff */
.L_x_13:
[----:B------:R-:W-:Y:S02]  /*a470*/  MOV R3, UR4 ;  /* 0x0000000400037c02 */ /* 0x000fe40008000f00 */
[----:B------:R-:W-:-:S07]  /*a480*/  MOV R7, R6 ;  /* 0x0000000600077202 */ /* 0x000fce0000000f00 */
.L_x_63:
[----:B-1----:R1:W2:Y:S02]  /*a490*/  SYNCS.PHASECHK.TRANS64.TRYWAIT P0, [R3+URZ], R7 ;  /* 0x00000007030075a7 */ /* 0x0022a400080011ff */
[----:B--2---:R-:W-:Y:S05]  /*a4a0*/  @!P0 NANOSLEEP.SYNCS 0x989680 ;  /* 0x009896800000895d */ /* 0x004fea0003900000 */
[----:B------:R-:W2:Y:S02]  /*a4b0*/  @!P0 SYNCS.PHASECHK.TRANS64 P0, [R3+URZ], R7 ;  /* 0x00000007030085a7 */ /* 0x000ea400080010ff */
[----:B--2---:R-:W-:Y:S05]  /*a4c0*/  @!P0 BRA `(.L_x_63) ;  /* 0xfffffffc00f08947 */ /* 0x004fea000383ffff */
[----:B------:R-:W-:Y:S05]  /*a4d0*/  BRA `(.L_x_64) ;  /* 0xffffff7000407947 */ /* 0x000fea000383ffff */
.L_x_14:
[----:B-1----:R-:W-:Y:S02]  /*a4e0*/  MOV R3, UR14 ;  /* 0x0000000e00037c02 */ /* 0x002fe40008000f00 */
[----:B------:R-:W-:-:S07]  /*a4f0*/  MOV R5, R4 ;  /* 0x0000000400057202 */ /* 0x000fce0000000f00 */
.L_x_65:
[----:B-1----:R1:W2:Y:S02]  /*a500*/  SYNCS.PHASECHK.TRANS64.TRYWAIT P0, [R3+URZ+0x10], R5 ;  /* 0x00001005030075a7 */ /* 0x0022a400080011ff */
[----:B--2---:R-:W-:Y:S05]  /*a510*/  @!P0 NANOSLEEP.SYNCS 0x989680 ;  /* 0x009896800000895d */ /* 0x004fea0003900000 */
[----:B------:R-:W2:Y:S02]  /*a520*/  @!P0 SYNCS.PHASECHK.TRANS64 P0, [R3+URZ+0x10], R5 ;  /* 0x00001005030085a7 */ /* 0x000ea400080010ff */
[----:B--2---:R-:W-:Y:S05]  /*a530*/  @!P0 BRA `(.L_x_65) ;  /* 0xfffffffc00f08947 */ /* 0x004fea000383ffff */
[----:B------:R-:W-:Y:S05]  /*a540*/  BRA `(.L_x_66) ;  /* 0xffffff7000307947 */ /* 0x000fea000383ffff */
.L_x_16:
[----:B------:R-:W-:Y:S02]  /*a550*/  MOV R8, UR16 ;  /* 0x0000001000087c02 */ /* 0x000fe40008000f00 */
[----:B------:R-:W-:Y:S07]  /*a560*/  MOV R16, R17 ;  /* 0x0000001100107202 */ /* 0x000fee0000000f00 */
.L_x_67:
[----:B--2---:R2:W3:Y:S02]  /*a570*/  SYNCS.PHASECHK.TRANS64.TRYWAIT P0, [R8+URZ+0x10], R17 ;  /* 0x00001011080075a7 */ /* 0x0044e400080011ff */
[----:B---3--:R-:W-:Y:S05]  /*a580*/  @!P0 NANOSLEEP.SYNCS 0x989680 ;  /* 0x009896800000895d */ /* 0x008fea0003900000 */
[----:B------:R-:W3:Y:S02]  /*a590*/  @!P0 SYNCS.PHASECHK.TRANS64 P0, [R8+URZ+0x10], R17 ;  /* 0x00001011080085a7 */ /* 0x000ee400080010ff */
[----:B---3--:R-:W-:Y:S05]  /*a5a0*/  @!P0 BRA `(.L_x_67) ;  /* 0xfffffffc00f08947 */ /* 0x008fea000383ffff */
[----:B------:R-:W-:Y:S05]  /*a5b0*/  BRA `(.L_x_68) ;  /* 0xffffff7000dc7947 */ /* 0x000fea000383ffff */
.L_x_17:
[----:B------:R-:W-:Y:S02]  /*a5c0*/  MOV R16, UR4 ;  /* 0x0000000400107c02 */ /* 0x000fe40008000f00 */
[----:B------:R-:W-:Y:S07]  /*a5d0*/  MOV R10, R11 ;  /* 0x0000000b000a7202 */ /* 0x000fee0000000f00 */
.L_x_69:
[----:B--2---:R2:W3:Y:S02]  /*a5e0*/  SYNCS.PHASECHK.TRANS64.TRYWAIT P0, [R16+URZ+0xa8], R11 ;  /* 0x0000a80b100075a7 */ /* 0x0044e400080011ff */
[----:B---3--:R-:W-:Y:S05]  /*a5f0*/  @!P0 NANOSLEEP.SYNCS 0x989680 ;  /* 0x009896800000895d */ /* 0x008fea0003900000 */
[----:B------:R-:W3:Y:S02]  /*a600*/  @!P0 SYNCS.PHASECHK.TRANS64 P0, [R16+URZ+0xa8], R11 ;  /* 0x0000a80b100085a7 */ /* 0x000ee400080010ff */
[----:B---3--:R-:W-:Y:S05]  /*a610*/  @!P0 BRA `(.L_x_69) ;  /* 0xfffffffc00f08947 */ /* 0x008fea000383ffff */
[----:B------:R-:W-:Y:S05]  /*a620*/  BRA `(.L_x_70) ;  /* 0xffffff7000e47947 */ /* 0x000fea000383ffff */
.L_x_18:
[----:B------:R-:W-:Y:S02]  /*a630*/  MOV R10, UR4 ;  /* 0x00000004000a7c02 */ /* 0x000fe40008000f00 */
[-C--:B--2---:R-:W-:Y:S02]  /*a640*/  MOV R16, R11.reuse ;  /* 0x0000000b00107202 */ /* 0x084fe40000000f00 */
[----:B------:R-:W-:Y:S07]  /*a650*/  MOV R17, R11 ;  /* 0x0000000b00117202 */ /* 0x000fee0000000f00 */
.L_x_71:
[----:B-1----:R1:W2:Y:S02]  /*a660*/  SYNCS.PHASECHK.TRANS64.TRYWAIT P0, [R10+URZ+0xb0], R17 ;  /* 0x0000b0110a0075a7 */ /* 0x0022a400080011ff */
[----:B--2---:R-:W-:Y:S05]  /*a670*/  @!P0 NANOSLEEP.SYNCS 0x989680 ;  /* 0x009896800000895d */ /* 0x004fea0003900000 */
[----:B------:R-:W2:Y:S02]  /*a680*/  @!P0 SYNCS.PHASECHK.TRANS64 P0, [R10+URZ+0xb0], R17 ;  /* 0x0000b0110a0085a7 */ /* 0x000ea400080010ff */
[----:B--2---:R-:W-:Y:S05]  /*a690*/  @!P0 BRA `(.L_x_71) ;  /* 0xfffffffc00f08947 */ /* 0x004fea000383ffff */
[----:B------:R-:W-:Y:S05]  /*a6a0*/  BRA `(.L_x_72) ;  /* 0xffffff7400487947 */ /* 0x000fea000383ffff */
.L_x_19:
[----:B------:R-:W-:Y:S02]  /*a6b0*/  MOV R8, UR17 ;  /* 0x0000001100087c02 */ /* 0x000fe40008000f00 */
[----:B-1----:R-:W-:Y:S07]  /*a6c0*/  MOV R10, R11 ;  /* 0x0000000b000a7202 */ /* 0x002fee0000000f00 */
.L_x_73:
[----:B-1----:R1:W2:Y:S02]  /*a6d0*/  SYNCS.PHASECHK.TRANS64.TRYWAIT P0, [R8+URZ+0x10], R11 ;  /* 0x0000100b080075a7 */ /* 0x0022a400080011ff */
[----:B--2---:R-:W-:Y:S05]  /*a6e0*/  @!P0 NANOSLEEP.SYNCS 0x989680 ;  /* 0x009896800000895d */ /* 0x004fea0003900000 */
[----:B------:R-:W2:Y:S02]  /*a6f0*/  @!P0 SYNCS.PHASECHK.TRANS64 P0, [R8+URZ+0x10], R11 ;  /* 0x0000100b080085a7 */ /* 0x000ea400080010ff */
[----:B--2---:R-:W-:Y:S05]  /*a700*/  @!P0 BRA `(.L_x_73) ;  /* 0xfffffffc00f08947 */ /* 0x004fea000383ffff */
[----:B------:R-:W-:Y:S05]  /*a710*/  BRA `(.L_x_74) ;  /* 0xffffff7400887947 */ /* 0x000fea000383ffff */
.L_x_21:
[----:B------:R-:W-:Y:S02]  /*a720*/  MOV R3, UR7 ;  /* 0x0000000700037c02 */ /* 0x000fe40008000f00 */
[----:B------:R-:W-:-:S07]  /*a730*/  MOV R5, R4 ;  /* 0x0000000400057202 */ /* 0x000fce0000000f00 */
.L_x_75:
[----:B--2---:R2:W3:Y:S02]  /*a740*/  SYNCS.PHASECHK.TRANS64.TRYWAIT P0, [R3+URZ+0x10], R5 ;  /* 0x00001005030075a7 */ /* 0x0044e400080011ff */
[----:B---3--:R-:W-:Y:S05]  /*a750*/  @!P0 NANOSLEEP.SYNCS 0x989680 ;  /* 0x009896800000895d */ /* 0x008fea0003900000 */
[----:B------:R-:W3:Y:S02]  /*a760*/  @!P0 SYNCS.PHASECHK.TRANS64 P0, [R3+URZ+0x10], R5 ;  /* 0x00001005030085a7 */ /* 0x000ee400080010ff */
[----:B---3--:R-:W-:Y:S05]  /*a770*/  @!P0 BRA `(.L_x_75) ;  /* 0xfffffffc00f08947 */ /* 0x008fea000383ffff */
[----:B------:R-:W-:Y:S05]  /*a780*/  BRA `(.L_x_76) ;  /* 0xffffff7800187947 */ /* 0x000fea000383ffff */
.L_x_22:
[----:B------:R-:W-:Y:S02]  /*a790*/  MOV R5, UR4 ;  /* 0x0000000400057c02 */ /* 0x000fe40008000f00 */
[----:B------:R-:W-:-:S07]  /*a7a0*/  MOV R7, R6 ;  /* 0x0000000600077202 */ /* 0x000fce0000000f00 */
.L_x_77:
[----:B--2---:R2:W3:Y:S02]  /*a7b0*/  SYNCS.PHASECHK.TRANS64.TRYWAIT P0, [R5+URZ+0xa8], R7 ;  /* 0x0000a807050075a7 */ /* 0x0044e400080011ff */
[----:B---3--:R-:W-:Y:S05]  /*a7c0*/  @!P0 NANOSLEEP.SYNCS 0x989680 ;  /* 0x009896800000895d */ /* 0x008fea0003900000 */
[----:B------:R-:W3:Y:S02]  /*a7d0*/  @!P0 SYNCS.PHASECHK.TRANS64 P0, [R5+URZ+0xa8], R7 ;  /* 0x0000a807050085a7 */ /* 0x000ee400080010ff */
[----:B---3--:R-:W-:Y:S05]  /*a7e0*/  @!P0 BRA `(.L_x_77) ;  /* 0xfffffffc00f08947 */ /* 0x008fea000383ffff */
[----:B------:R-:W-:Y:S05]  /*a7f0*/  BRA `(.L_x_78) ;  /* 0xffffff7800207947 */ /* 0x000fea000383ffff */
.L_x_23:
[----:B------:R-:W-:Y:S02]  /*a800*/  MOV R3, UR4 ;  /* 0x0000000400037c02 */ /* 0x000fe40008000f00 */
[----:B--2---:R-:W-:-:S07]  /*a810*/  MOV R7, R6 ;  /* 0x0000000600077202 */ /* 0x004fce0000000f00 */
.L_x_79:
[----:B-1----:R1:W2:Y:S02]  /*a820*/  SYNCS.PHASECHK.TRANS64.TRYWAIT P0, [R3+URZ+0xb0], R7 ;  /* 0x0000b007030075a7 */ /* 0x0022a400080011ff */
[----:B--2---:R-:W-:Y:S05]  /*a830*/  @!P0 NANOSLEEP.SYNCS 0x989680 ;  /* 0x009896800000895d */ /* 0x004fea0003900000 */
[----:B------:R-:W2:Y:S02]  /*a840*/  @!P0 SYNCS.PHASECHK.TRANS64 P0, [R3+URZ+0xb0], R7 ;  /* 0x0000b007030085a7 */ /* 0x000ea400080010ff */
[----:B--2---:R-:W-:Y:S05]  /*a850*/  @!P0 BRA `(.L_x_79) ;  /* 0xfffffffc00f08947 */ /* 0x004fea000383ffff */
[----:B------:R-:W-:Y:S05]  /*a860*/  BRA `(.L_x_80) ;  /* 0xffffff78008c7947 */ /* 0x000fea000383ffff */
.L_x_30:
[----:B------:R-:W-:Y:S02]  /*a870*/  MOV R3, UR4 ;  /* 0x0000000400037c02 */ /* 0x000fe40008000f00 */
[----:B------:R-:W-:-:S07]  /*a880*/  MOV R17, R16 ;  /* 0x0000001000117202 */ /* 0x000fce0000000f00 */
.L_x_81:
[----:B-1----:R1:W2:Y:S02]  /*a890*/  SYNCS.PHASECHK.TRANS64.TRYWAIT P0, [R3+URZ+0x58], R17 ;  /* 0x00005811030075a7 */ /* 0x0022a400080011ff */
[----:B--2---:R-:W-:Y:S05]  /*a8a0*/  @!P0 NANOSLEEP.SYNCS 0x989680 ;  /* 0x009896800000895d */ /* 0x004fea0003900000 */
[----:B------:R-:W2:Y:S02]  /*a8b0*/  @!P0 SYNCS.PHASECHK.TRANS64 P0, [R3+URZ+0x58], R17 ;  /* 0x00005811030085a7 */ /* 0x000ea400080010ff */
[----:B--2---:R-:W-:Y:S05]  /*a8c0*/  @!P0 BRA `(.L_x_81) ;  /* 0xfffffffc00f08947 */ /* 0x004fea000383ffff */
[----:B------:R-:W-:Y:S05]  /*a8d0*/  BRA `(.L_x_82) ;  /* 0xffffff8400287947 */ /* 0x000fea000383ffff */
.L_x_31:
[----:B------:R-:W-:Y:S02]  /*a8e0*/  MOV R3, UR9 ;  /* 0x0000000900037c02 */ /* 0x000fe40008000f00 */
[----:B------:R-:W-:-:S07]  /*a8f0*/  MOV R17, R16 ;  /* 0x0000001000117202 */ /* 0x000fce0000000f00 */
.L_x_83:
[----:B-1----:R1:W2:Y:S02]  /*a900*/  SYNCS.PHASECHK.TRANS64.TRYWAIT P0, [R3+URZ+0x8], R17 ;  /* 0x00000811030075a7 */ /* 0x0022a400080011ff */
[----:B--2---:R-:W-:Y:S05]  /*a910*/  @!P0 NANOSLEEP.SYNCS 0x989680 ;  /* 0x009896800000895d */ /* 0x004fea0003900000 */
[----:B------:R-:W2:Y:S02]  /*a920*/  @!P0 SYNCS.PHASECHK.TRANS64 P0, [R3+URZ+0x8], R17 ;  /* 0x00000811030085a7 */ /* 0x000ea400080010ff */
[----:B--2---:R-:W-:Y:S05]  /*a930*/  @!P0 BRA `(.L_x_83) ;  /* 0xfffffffc00f08947 */ /* 0x004fea000383ffff */
[----:B------:R-:W-:Y:S05]  /*a940*/  BRA `(.L_x_84) ;  /* 0xffffff8800047947 */ /* 0x000fea000383ffff */
.L_x_32:
[----:B------:R-:W-:Y:S02]  /*a950*/  MOV R3, UR4 ;  /* 0x0000000400037c02 */ /* 0x000fe40008000f00 */
[----:B------:R-:W-:-:S07]  /*a960*/  MOV R17, R16 ;  /* 0x0000001000117202 */ /* 0x000fce0000000f00 */
.L_x_85:
[----:B-1----:R1:W2:Y:S02]  /*a970*/  SYNCS.PHASECHK.TRANS64.TRYWAIT P0, [R3+URZ+0x58], R17 ;  /* 0x00005811030075a7 */ /* 0x0022a400080011ff */
[----:B--2---:R-:W-:Y:S05]  /*a980*/  @!P0 NANOSLEEP.SYNCS 0x989680 ;  /* 0x009896800000895d */ /* 0x004fea0003900000 */
[----:B------:R-:W2:Y:S02]  /*a990*/  @!P0 SYNCS.PHASECHK.TRANS64 P0, [R3+URZ+0x58], R17 ;  /* 0x00005811030085a7 */ /* 0x000ea400080010ff */
[----:B--2---:R-:W-:Y:S05]  /*a9a0*/  @!P0 BRA `(.L_x_85) ;  /* 0xfffffffc00f08947 */ /* 0x004fea000383ffff */
[----:B------:R-:W-:Y:S05]  /*a9b0*/  BRA `(.L_x_86) ;  /* 0xffffff8800d07947 */ /* 0x000fea000383ffff */
.L_x_34:
[----:B------:R-:W-:Y:S02]  /*a9c0*/  MOV R18, UR4 ;  /* 0x0000000400127c02 */ /* 0x000fe40008000f00 */
[-C--:B------:R-:W-:Y:S02]  /*a9d0*/  MOV R20, R19.reuse ;  /* 0x0000001300147202 */ /* 0x080fe40000000f00 */
[----:B------:R-:W-:-:S07]  /*a9e0*/  MOV R21, R19 ;  /* 0x0000001300157202 */ /* 0x000fce0000000f00 */
.L_x_87:
[----:B-1----:R1:W2:Y:S02]  /*a9f0*/  SYNCS.PHASECHK.TRANS64.TRYWAIT P0, [R18+URZ+0x58], R21 ;  /* 0x00005815120075a7 */ /* 0x0022a400080011ff */
[----:B--2---:R-:W-:Y:S05]  /*aa00*/  @!P0 NANOSLEEP.SYNCS 0x989680 ;  /* 0x009896800000895d */ /* 0x004fea0003900000 */
[----:B------:R-:W2:Y:S02]  /*aa10*/  @!P0 SYNCS.PHASECHK.TRANS64 P0, [R18+URZ+0x58], R21 ;  /* 0x00005815120085a7 */ /* 0x000ea400080010ff */
[----:B--2---:R-:W-:Y:S05]  /*aa20*/  @!P0 BRA `(.L_x_87) ;  /* 0xfffffffc00f08947 */ /* 0x004fea000383ffff */
[----:B------:R-:W-:Y:S05]  /*aa30*/  BRA `(.L_x_88) ;  /* 0xffffff9000447947 */ /* 0x000fea000383ffff */
.L_x_35:
[----:B------:R-:W-:Y:S02]  /*aa40*/  MOV R16, UR5 ;  /* 0x0000000500107c02 */ /* 0x000fe40008000f00 */
[-C--:B------:R-:W-:Y:S02]  /*aa50*/  MOV R18, R5.reuse ;  /* 0x0000000500127202 */ /* 0x080fe40000000f00 */
[----:B------:R-:W-:-:S07]  /*aa60*/  MOV R19, R5 ;  /* 0x0000000500137202 */ /* 0x000fce0000000f00 */
.L_x_89:
[----:B-1----:R1:W2:Y:S02]  /*aa70*/  SYNCS.PHASECHK.TRANS64.TRYWAIT P0, [R16+URZ+0x58], R19 ;  /* 0x00005813100075a7 */ /* 0x0022a400080011ff */
[----:B--2---:R-:W-:Y:S05]  /*aa80*/  @!P0 NANOSLEEP.SYNCS 0x989680 ;  /* 0x009896800000895d */ /* 0x004fea0003900000 */
[----:B------:R-:W2:Y:S02]  /*aa90*/  @!P0 SYNCS.PHASECHK.TRANS64 P0, [R16+URZ+0x58], R19 ;  /* 0x00005813100085a7 */ /* 0x000ea400080010ff */
[----:B--2---:R-:W-:Y:S05]  /*aaa0*/  @!P0 BRA `(.L_x_89) ;  /* 0xfffffffc00f08947 */ /* 0x004fea000383ffff */
[----:B------:R-:W-:Y:S05]  /*aab0*/  BRA `(.L_x_90) ;  /* 0xffffff9000f47947 */ /* 0x000fea000383ffff */
.L_x_38:
[----:B------:R-:W-:Y:S02]  /*aac0*/  MOV R3, UR4 ;  /* 0x0000000400037c02 */ /* 0x000fe40008000f00 */
[----:B------:R-:W-:-:S07]  /*aad0*/  MOV R5, R4 ;  /* 0x0000000400057202 */ /* 0x000fce0000000f00 */
.L_x_91:
[----:B-1----:R1:W2:Y:S02]  /*aae0*/  SYNCS.PHASECHK.TRANS64.TRYWAIT P0, [R3+URZ+0x58], R5 ;  /* 0x00005805030075a7 */ /* 0x0022a400080011ff */
[----:B--2---:R-:W-:Y:S05]  /*aaf0*/  @!P0 NANOSLEEP.SYNCS 0x989680 ;  /* 0x009896800000895d */ /* 0x004fea0003900000 */
[----:B------:R-:W2:Y:S02]  /*ab00*/  @!P0 SYNCS.PHASECHK.TRANS64 P0, [R3+URZ+0x58], R5 ;  /* 0x00005805030085a7 */ /* 0x000ea400080010ff */
[----:B--2---:R-:W-:Y:S05]  /*ab10*/  @!P0 BRA `(.L_x_91) ;  /* 0xfffffffc00f08947 */ /* 0x004fea000383ffff */
[----:B------:R-:W-:Y:S05]  /*ab20*/  BRA `(.L_x_92) ;  /* 0xffffff9800b87947 */ /* 0x000fea000383ffff */
.L_x_39:
[----:B------:R-:W-:Y:S02]  /*ab30*/  MOV R3, UR5 ;  /* 0x0000000500037c02 */ /* 0x000fe40008000f00 */
[----:B------:R-:W-:-:S07]  /*ab40*/  MOV R7, R6 ;  /* 0x0000000600077202 */ /* 0x000fce0000000f00 */
.L_x_93:
[----:B-1----:R1:W2:Y:S02]  /*ab50*/  SYNCS.PHASECHK.TRANS64.TRYWAIT P0, [R3+URZ+0x8], R7 ;  /* 0x00000807030075a7 */ /* 0x0022a400080011ff */
[----:B--2---:R-:W-:Y:S05]  /*ab60*/  @!P0 NANOSLEEP.SYNCS 0x989680 ;  /* 0x009896800000895d */ /* 0x004fea0003900000 */
[----:B------:R-:W2:Y:S02]  /*ab70*/  @!P0 SYNCS.PHASECHK.TRANS64 P0, [R3+URZ+0x8], R7 ;  /* 0x00000807030085a7 */ /* 0x000ea400080010ff */
[----:B--2---:R-:W-:Y:S05]  /*ab80*/  @!P0 BRA `(.L_x_93) ;  /* 0xfffffffc00f08947 */ /* 0x004fea000383ffff */
[----:B------:R-:W-:Y:S05]  /*ab90*/  BRA `(.L_x_94) ;  /* 0xffffff9800b47947 */ /* 0x000fea000383ffff */
.L_x_42:
[----:B------:R-:W-:Y:S02]  /*aba0*/  MOV R3, UR5 ;  /* 0x0000000500037c02 */ /* 0x000fe40008000f00 */
[----:B------:R-:W-:-:S07]  /*abb0*/  MOV R5, R4 ;  /* 0x0000000400057202 */ /* 0x000fce0000000f00 */
.L_x_95:
[----:B-1----:R1:W2:Y:S02]  /*abc0*/  SYNCS.PHASECHK.TRANS64.TRYWAIT P0, [R3+URZ+0xd8], R5 ;  /* 0x0000d805030075a7 */ /* 0x0022a400080011ff */
[----:B--2---:R-:W-:Y:S05]  /*abd0*/  @!P0 NANOSLEEP.SYNCS 0x989680 ;  /* 0x009896800000895d */ /* 0x004fea0003900000 */
[----:B------:R-:W2:Y:S02]  /*abe0*/  @!P0 SYNCS.PHASECHK.TRANS64 P0, [R3+URZ+0xd8], R5 ;  /* 0x0000d805030085a7 */ /* 0x000ea400080010ff */
[----:B--2---:R-:W-:Y:S05]  /*abf0*/  @!P0 BRA `(.L_x_95) ;  /* 0xfffffffc00f08947 */ /* 0x004fea000383ffff */
[----:B------:R-:W-:Y:S05]  /*ac00*/  BRA `(.L_x_96) ;  /* 0xffffff9c00747947 */ /* 0x000fea000383ffff */
.L_x_43:
[----:B------:R-:W-:Y:S02]  /*ac10*/  MOV R4, UR5 ;  /* 0x0000000500047c02 */ /* 0x000fe40008000f00 */
[----:B------:R-:W-:-:S07]  /*ac20*/  MOV R7, R6 ;  /* 0x0000000600077202 */ /* 0x000fce0000000f00 */
.L_x_97:
[----:B-1----:R1:W2:Y:S02]  /*ac30*/  SYNCS.PHASECHK.TRANS64.TRYWAIT P0, [R4+URZ+0xa0], R7 ;  /* 0x0000a007040075a7 */ /* 0x0022a400080011ff */
[----:B--2---:R-:W-:Y:S05]  /*ac40*/  @!P0 NANOSLEEP.SYNCS 0x989680 ;  /* 0x009896800000895d */ /* 0x004fea0003900000 */
[----:B------:R-:W2:Y:S02]  /*ac50*/  @!P0 SYNCS.PHASECHK.TRANS64 P0, [R4+URZ+0xa0], R7 ;  /* 0x0000a007040085a7 */ /* 0x000ea400080010ff */
[----:B--2---:R-:W-:Y:S05]  /*ac60*/  @!P0 BRA `(.L_x_97) ;  /* 0xfffffffc00f08947 */ /* 0x004fea000383ffff */
[----:B------:R-:W-:Y:S05]  /*ac70*/  BRA `(.L_x_98) ;  /* 0xffffff9c00707947 */ /* 0x000fea000383ffff */
.L_x_44:
[----:B------:R-:W-:Y:S02]  /*ac80*/  MOV R4, UR5 ;  /* 0x0000000500047c02 */ /* 0x000fe40008000f00 */
[----:B------:R-:W-:-:S07]  /*ac90*/  MOV R21, R20 ;  /* 0x0000001400157202 */ /* 0x000fce0000000f00 */
.L_x_99:
[----:B-1----:R1:W2:Y:S02]  /*aca0*/  SYNCS.PHASECHK.TRANS64.TRYWAIT P0, [R4+URZ+0xd8], R21 ;  /* 0x0000d815040075a7 */ /* 0x0022a400080011ff */
[----:B--2---:R-:W-:Y:S05]  /*acb0*/  @!P0 NANOSLEEP.SYNCS 0x989680 ;  /* 0x009896800000895d */ /* 0x004fea0003900000 */
[----:B------:R-:W2:Y:S02]  /*acc0*/  @!P0 SYNCS.PHASECHK.TRANS64 P0, [R4+URZ+0xd8], R21 ;  /* 0x0000d815040085a7 */ /* 0x000ea400080010ff */
[----:B--2---:R-:W-:Y:S05]  /*acd0*/  @!P0 BRA `(.L_x_99) ;  /* 0xfffffffc00f08947 */ /* 0x004fea000383ffff */
[----:B------:R-:W-:Y:S05]  /*ace0*/  BRA `(.L_x_100) ;  /* 0xffffffc0008c7947 */ /* 0x000fea000383ffff */
.L_x_46:
[----:B-1----:R-:W-:Y:S02]  /*acf0*/  MOV R4, UR5 ;  /* 0x0000000500047c02 */ /* 0x002fe40008000f00 */
[----:B------:R-:W-:-:S07]  /*ad00*/  MOV R7, R6 ;  /* 0x0000000600077202 */ /* 0x000fce0000000f00 */
.L_x_101:
[----:B-1----:R1:W3:Y:S02]  /*ad10*/  SYNCS.PHASECHK.TRANS64.TRYWAIT P0, [R4+URZ+0xa0], R7 ;  /* 0x0000a007040075a7 */ /* 0x0022e400080011ff */
[----:B---3--:R-:W-:Y:S05]  /*ad20*/  @!P0 NANOSLEEP.SYNCS 0x989680 ;  /* 0x009896800000895d */ /* 0x008fea0003900000 */
[----:B------:R-:W3:Y:S02]  /*ad30*/  @!P0 SYNCS.PHASECHK.TRANS64 P0, [R4+URZ+0xa0], R7 ;  /* 0x0000a007040085a7 */ /* 0x000ee400080010ff */
[----:B---3--:R-:W-:Y:S05]  /*ad40*/  @!P0 BRA `(.L_x_101) ;  /* 0xfffffffc00f08947 */ /* 0x008fea000383ffff */
[----:B------:R-:W-:Y:S05]  /*ad50*/  BRA `(.L_x_102) ;  /* 0xffffffc000987947 */ /* 0x000fea000383ffff */
.L_x_47:
[----:B------:R-:W-:Y:S02]  /*ad60*/  MOV R4, UR5 ;  /* 0x0000000500047c02 */ /* 0x000fe40008000f00 */
[-C--:B------:R-:W-:Y:S02]  /*ad70*/  MOV R6, R21.reuse ;  /* 0x0000001500067202 */ /* 0x080fe40000000f00 */
[----:B------:R-:W-:-:S07]  /*ad80*/  MOV R7, R21 ;  /* 0x0000001500077202 */ /* 0x000fce0000000f00 */
.L_x_103:
[----:B-1----:R1:W2:Y:S02]  /*ad90*/  SYNCS.PHASECHK.TRANS64.TRYWAIT P0, [R4+URZ+0xd8], R7 ;  /* 0x0000d807040075a7 */ /* 0x0022a400080011ff */
[----:B--2---:R-:W-:Y:S05]  /*ada0*/  @!P0 NANOSLEEP.SYNCS 0x989680 ;  /* 0x009896800000895d */ /* 0x004fea0003900000 */
[----:B------:R-:W2:Y:S02]  /*adb0*/  @!P0 SYNCS.PHASECHK.TRANS64 P0, [R4+URZ+0xd8], R7 ;  /* 0x0000d807040085a7 */ /* 0x000ea400080010ff */
[----:B--2---:R-:W-:Y:S05]  /*adc0*/  @!P0 BRA `(.L_x_103) ;  /* 0xfffffffc00f08947 */ /* 0x004fea000383ffff */
[----:B------:R-:W-:Y:S05]  /*add0*/  BRA `(.L_x_104) ;  /* 0xffffffdc00207947 */ /* 0x000fea000383ffff */
.L_x_50:
[----:B------:R-:W-:-:S07]  /*ade0*/  MOV R141, R140 ;  /* 0x0000008c008d7202 */ /* 0x000fce0000000f00 */
.L_x_105:
[----:B-1----:R1:W2:Y:S02]  /*adf0*/  SYNCS.PHASECHK.TRANS64.TRYWAIT P0, [R2+URZ+0xd8], R141 ;  /* 0x0000d88d020075a7 */ /* 0x0022a400080011ff */
[----:B--2---:R-:W-:Y:S05]  /*ae00*/  @!P0 NANOSLEEP.SYNCS 0x989680 ;  /* 0x009896800000895d */ /* 0x004fea0003900000 */
[----:B------:R-:W2:Y:S02]  /*ae10*/  @!P0 SYNCS.PHASECHK.TRANS64 P0, [R2+URZ+0xd8], R141 ;  /* 0x0000d88d020085a7 */ /* 0x000ea400080010ff */
[----:B--2---:R-:W-:Y:S05]  /*ae20*/  @!P0 BRA `(.L_x_105) ;  /* 0xfffffffc00f08947 */ /* 0x004fea000383ffff */
[----:B------:R-:W-:Y:S05]  /*ae30*/  BRA `(.L_x_106) ;  /* 0xffffffe000787947 */ /* 0x000fea000383ffff */
.L_x_55:
[----:B------:R-:W-:-:S07]  /*ae40*/  MOV R7, R6 ;  /* 0x0000000600077202 */ /* 0x000fce0000000f00 */
.L_x_107:
[----:B--2---:R2:W3:Y:S02]  /*ae50*/  SYNCS.PHASECHK.TRANS64.TRYWAIT P0, [R2+URZ+0xc0], R7 ;  /* 0x0000c007020075a7 */ /* 0x0044e400080011ff */
[----:B---3--:R-:W-:Y:S05]  /*ae60*/  @!P0 NANOSLEEP.SYNCS 0x989680 ;  /* 0x009896800000895d */ /* 0x008fea0003900000 */
[----:B------:R-:W3:Y:S02]  /*ae70*/  @!P0 SYNCS.PHASECHK.TRANS64 P0, [R2+URZ+0xc0], R7 ;  /* 0x0000c007020085a7 */ /* 0x000ee400080010ff */
[----:B---3--:R-:W-:Y:S05]  /*ae80*/  @!P0 BRA `(.L_x_107) ;  /* 0xfffffffc00f08947 */ /* 0x008fea000383ffff */
[----:B------:R-:W-:Y:S05]  /*ae90*/  BRA `(.L_x_108) ;  /* 0xffffffe800bc7947 */ /* 0x000fea000383ffff */
.L_x_56:
[----:B------:R-:W-:-:S07]  /*aea0*/  MOV R5, R4 ;  /* 0x0000000400057202 */ /* 0x000fce0000000f00 */
.L_x_109:
[----:B---3--:R3:W4:Y:S02]  /*aeb0*/  SYNCS.PHASECHK.TRANS64.TRYWAIT P0, [R2+URZ+0xe8], R5 ;  /* 0x0000e805020075a7 */ /* 0x00872400080011ff */
[----:B----4-:R-:W-:Y:S05]  /*aec0*/  @!P0 NANOSLEEP.SYNCS 0x989680 ;  /* 0x009896800000895d */ /* 0x010fea0003900000 */
[----:B------:R-:W4:Y:S02]  /*aed0*/  @!P0 SYNCS.PHASECHK.TRANS64 P0, [R2+URZ+0xe8], R5 ;  /* 0x0000e805020085a7 */ /* 0x000f2400080010ff */
[----:B----4-:R-:W-:Y:S05]  /*aee0*/  @!P0 BRA `(.L_x_109) ;  /* 0xfffffffc00f08947 */ /* 0x010fea000383ffff */
[----:B------:R-:W-:Y:S05]  /*aef0*/  BRA `(.L_x_110) ;  /* 0xffffffe800ac7947 */ /* 0x000fea000383ffff */
.L_x_60:
[----:B------:R-:W-:-:S07]  /*af00*/  MOV R49, R48 ;  /* 0x0000003000317202 */ /* 0x000fce0000000f00 */
.L_x_111:
[----:B-1----:R1:W2:Y:S02]  /*af10*/  SYNCS.PHASECHK.TRANS64.TRYWAIT P0, [R2+URZ+0xe8], R49 ;  /* 0x0000e831020075a7 */ /* 0x0022a400080011ff */
[----:B--2---:R-:W-:Y:S05]  /*af20*/  @!P0 NANOSLEEP.SYNCS 0x989680 ;  /* 0x009896800000895d */ /* 0x004fea0003900000 */
[----:B------:R-:W2:Y:S02]  /*af30*/  @!P0 SYNCS.PHASECHK.TRANS64 P0, [R2+URZ+0xe8], R49 ;  /* 0x0000e831020085a7 */ /* 0x000ea400080010ff */
[----:B--2---:R-:W-:Y:S05]  /*af40*/  @!P0 BRA `(.L_x_111) ;  /* 0xfffffffc00f08947 */ /* 0x004fea000383ffff */
[----:B------:R-:W-:Y:S05]  /*af50*/  BRA `(.L_x_112) ;  /* 0xfffffff400207947 */ /* 0x000fea000383ffff */
        .weak           $__internal_0_$__cuda_sm10x_tcgen05_guardrail_trap_col_being_dealloced_not_returned_by_alloc
        .type           $__internal_0_$__cuda_sm10x_tcgen05_guardrail_trap_col_being_dealloced_not_returned_by_alloc,@function
        .size           $__internal_0_$__cuda_sm10x_tcgen05_guardrail_trap_col_being_dealloced_not_returned_by_alloc,($__internal_1_$__cuda_sm10x_tcgen05_guardrail_trap_phase_invalid_during_alloc - $__internal_0_$__cuda_sm10x_tcgen05_guardrail_trap_col_being_dealloced_not_returned_by_alloc)
$__internal_0_$__cuda_sm10x_tcgen05_guardrail_trap_col_being_dealloced_not_returned_by_alloc:
[----:B------:R-:W-:Y:S05]  /*af60*/  BPT.TRAP 0x1 ;  /* 0x000000040000795c */ /* 0x000fea0000300000 */
[----:B------:R-:W-:-:S04]  /*af70*/  HFMA2 R5, -RZ, RZ, 0, 0 ;  /* 0x00000000ff057431 */ /* 0x000fc800000001ff */
[----:B------:R-:W-:Y:S05]  /*af80*/  RET.REL.NODEC R4 `(kernel_cutlass_kernel_flash_attncuteflash_fwd_sm100FlashAttentionForwardSm100_object_at__tensor0000o8011101213_tensor0000o8011101213_tensor0000o8010111213_tensor0000o8011101213_tensorptrf_0) ;  /* 0xffffff50041c7950 */ /* 0x000fea0003c3ffff */
        .weak           $__internal_1_$__cuda_sm10x_tcgen05_guardrail_trap_phase_invalid_during_alloc
        .type           $__internal_1_$__cuda_sm10x_tcgen05_guardrail_trap_phase_invalid_during_alloc,@function
        .size           $__internal_1_$__cuda_sm10x_tcgen05_guardrail_trap_phase_invalid_during_alloc,($__internal_2_$__cuda_sm10x_tcgen05_guardrail_trap_unallocated_columns_being_dealloced - $__internal_1_$__cuda_sm10x_tcgen05_guardrail_trap_phase_invalid_during_alloc)
$__internal_1_$__cuda_sm10x_tcgen05_guardrail_trap_phase_invalid_during_alloc:
[----:B------:R-:W-:Y:S05]  /*af90*/  BPT.TRAP 0x1 ;  /* 0x000000040000795c */ /* 0x000fea0000300000 */
[----:B------:R-:W-:-:S04]  /*afa0*/  MOV R5, 0x0 ;  /* 0x0000000000057802 */ /* 0x000fc80000000f00 */
[----:B------:R-:W-:Y:S05]  /*afb0*/  RET.REL.NODEC R4 `(kernel_cutlass_kernel_flash_attncuteflash_fwd_sm100FlashAttentionForwardSm100_object_at__tensor0000o8011101213_tensor0000o8011101213_tensor0000o8010111213_tensor0000o8011101213_tensorptrf_0) ;  /* 0xffffff5004107950 */ /* 0x000fea0003c3ffff */
        .weak           $__internal_2_$__cuda_sm10x_tcgen05_guardrail_trap_unallocated_columns_being_dealloced
        .type           $__internal_2_$__cuda_sm10x_tcgen05_guardrail_trap_unallocated_columns_being_dealloced,@function
        .size           $__internal_2_$__cuda_sm10x_tcgen05_guardrail_trap_unallocated_columns_being_dealloced,(.L_x_128 - $__internal_2_$__cuda_sm10x_tcgen05_guardrail_trap_unallocated_columns_being_dealloced)
$__internal_2_$__cuda_sm10x_tcgen05_guardrail_trap_unallocated_columns_being_dealloced:
[----:B------:R-:W-:Y:S05]  /*afc0*/  BPT.TRAP 0x1 ;  /* 0x000000040000795c */ /* 0x000fea0000300000 */
[----:B------:R-:W-:-:S04]  /*afd0*/  HFMA2 R5, -RZ, RZ, 0, 0 ;  /* 0x00000000ff057431 */ /* 0x000fc800000001ff */
[----:B------:R-:W-:Y:S05]  /*afe0*/  RET.REL.NODEC R4 `(kernel_cutlass_kernel_flash_attncuteflash_fwd_sm100FlashAttentionForwardSm100_object_at__tensor0000o8011101213_tensor0000o8011101213_tensor0000o8010111213_tensor0000o8011101213_tensorptrf_0) ;  /* 0xffffff5004047950 */ /* 0x000fea0003c3ffff */
.L_x_113:
[----:B------:R-:W-:-:S00]  /*aff0*/  BRA `(.L_x_113) ;  /* 0xfffffffc00fc7947 */ /* 0x000fc0000383ffff */
[----:B------:R-:W-:-:S00]  /*b000*/  NOP ;  /* 0x0000000000007918 */ /* 0x000fc00000000000 */
[----:B------:R-:W-:-:S00]  /*b010*/  NOP ;  /* 0x0000000000007918 */ /* 0x000fc00000000000 */
[----:B------:R-:W-:-:S00]  /*b020*/  NOP ;  /* 0x0000000000007918 */ /* 0x000fc00000000000 */
[----:B------:R-:W-:-:S00]  /*b030*/  NOP ;  /* 0x0000000000007918 */ /* 0x000fc00000000000 */
[----:B------:R-:W-:-:S00]  /*b040*/  NOP ;  /* 0x0000000000007918 */ /* 0x000fc00000000000 */
[----:B------:R-:W-:-:S00]  /*b050*/  NOP ;  /* 0x0000000000007918 */ /* 0x000fc00000000000 */
[----:B------:R-:W-:-:S00]  /*b060*/  NOP ;  /* 0x0000000000007918 */ /* 0x000fc00000000000 */
[----:B------:R-:W-:-:S00]  /*b070*/  NOP ;  /* 0x0000000000007918 */ /* 0x000fc00000000000 */
.L_x_128:


//--------------------- .nv.shared.kernel_cutlass_kernel_flash_attncuteflash_fwd_sm100FlashAttentionForwardSm100_object_at__tensor0000o8011101213_tensor0000o8011101213_tensor0000o8010111213_tensor0000o8011101213_tensorptrf_0 --------------------------
	.section	.nv.shared.kernel_cutlass_kernel_flash_attncuteflash_fwd_sm100FlashAttentionForwardSm100_object_at__tensor0000o8011101213_tensor0000o8011101213_tensor0000o8010111213_tensor0000o8011101213_tensorptrf_0,"aw",@nobits
	.sectionflags	@""
	.align	1024
	.zero		1024


//--------------------- .nv.shared.reserved.0     --------------------------
	.section	.nv.shared.reserved.0,"aw",@nobits
	.align	8
	.weak		__nv_reservedSMEM_offset_0_alias
	.size		__nv_reservedSMEM_offset_0_alias, 0, 64
	.other		__nv_reservedSMEM_offset_0_alias,@"STO_CUDA_RESERVED_SHARED STV_DEFAULT"
__nv_reservedSMEM_offset_0_alias:
	.zero		0
.nv.shared.reserved.0:
	.zero		64
	.weak		__nv_reservedSMEM_allocation_phase
	.type		__nv_reservedSMEM_allocation_phase,@object
	.size		__nv_reservedSMEM_allocation_phase,(.L_0 - __nv_reservedSMEM_allocation_phase)
__nv_reservedSMEM_allocation_phase:
	.zero		1
.L_0:
	.zero		7
	.weak		__nv_reservedSMEM_devtool_atexit_pc
	.type		__nv_reservedSMEM_devtool_atexit_pc,@object
	.size		__nv_reservedSMEM_devtool_atexit_pc,(__nv_reservedSMEM_allocation_mask - __nv_reservedSMEM_devtool_atexit_pc)
__nv_reservedSMEM_devtool_atexit_pc:
	.zero		8
	.weak		__nv_reservedSMEM_allocation_mask
	.type		__nv_reservedSMEM_allocation_mask,@object
	.size		__nv_reservedSMEM_allocation_mask,(.L_2 - __nv_reservedSMEM_allocation_mask)
__nv_reservedSMEM_allocation_mask:
	.zero		4
.L_2:


//--------------------- .nv.constant0.kernel_cutlass_kernel_flash_attncuteflash_fwd_sm100FlashAttentionForwardSm100_object_at__tensor0000o8011101213_tensor0000o8011101213_tensor0000o8010111213_tensor0000o8011101213_tensorptrf_0 --------------------------
	.section	.nv.constant0.kernel_cutlass_kernel_flash_attncuteflash_fwd_sm100FlashAttentionForwardSm100_object_at__tensor0000o8011101213_tensor0000o8011101213_tensor0000o8010111213_tensor0000o8011101213_tensorptrf_0,"a",@progbits
	.sectionflags	@""
	.align	4
.nv.constant0.kernel_cutlass_kernel_flash_attncuteflash_fwd_sm100FlashAttentionForwardSm100_object_at__tensor0000o8011101213_tensor0000o8011101213_tensor0000o8010111213_tensor0000o8011101213_tensorptrf_0:
	.zero		1580


//--------------------- SYMBOLS --------------------------

	.type		.nv.reservedSmem.offset0,@object
	.size		.nv.reservedSmem.offset0,0x4
	.type		.nv.reservedSmem.cap,@object
	.size		.nv.reservedSmem.cap,0x4
